//
// Generated by NVIDIA NVVM Compiler
//
// Compiler Build ID: CL-36424714
// Cuda compilation tools, release 13.0, V13.0.88
// Based on NVVM 20.0.0
//

.version 9.0
.target sm_100
.address_size 64

	// .globl	_Z34enforce_energy_conservation_kernelPKfPfiif
// _ZZ13matmul_kernelPKfS0_PfiiiE2As has been demoted
// _ZZ13matmul_kernelPKfS0_PfiiiE2Bs has been demoted

.visible .entry _Z34enforce_energy_conservation_kernelPKfPfiif(
	.param .u64 .ptr .align 1 _Z34enforce_energy_conservation_kernelPKfPfiif_param_0,
	.param .u64 .ptr .align 1 _Z34enforce_energy_conservation_kernelPKfPfiif_param_1,
	.param .u32 _Z34enforce_energy_conservation_kernelPKfPfiif_param_2,
	.param .u32 _Z34enforce_energy_conservation_kernelPKfPfiif_param_3,
	.param .f32 _Z34enforce_energy_conservation_kernelPKfPfiif_param_4
)
{
	.reg .pred 	%p<21>;
	.reg .b32 	%r<69>;
	.reg .b32 	%f<147>;
	.reg .b64 	%rd<28>;

	ld.param.u64 	%rd6, [_Z34enforce_energy_conservation_kernelPKfPfiif_param_0];
	ld.param.u64 	%rd7, [_Z34enforce_energy_conservation_kernelPKfPfiif_param_1];
	ld.param.u32 	%r45, [_Z34enforce_energy_conservation_kernelPKfPfiif_param_2];
	ld.param.u32 	%r44, [_Z34enforce_energy_conservation_kernelPKfPfiif_param_3];
	ld.param.f32 	%f16, [_Z34enforce_energy_conservation_kernelPKfPfiif_param_4];
	cvta.to.global.u64 	%rd1, %rd7;
	cvta.to.global.u64 	%rd2, %rd6;
	mov.u32 	%r46, %ctaid.x;
	mov.u32 	%r47, %ntid.x;
	mov.u32 	%r48, %tid.x;
	mad.lo.s32 	%r1, %r46, %r47, %r48;
	setp.ge.s32 	%p1, %r1, %r45;
	@%p1 bra 	$L__BB0_29;
	setp.lt.s32 	%p2, %r44, 1;
	mov.f32 	%f145, 0f00000000;
	@%p2 bra 	$L__BB0_14;
	mul.lo.s32 	%r2, %r44, %r1;
	and.b32  	%r3, %r44, 15;
	setp.lt.u32 	%p3, %r44, 16;
	mov.f32 	%f145, 0f00000000;
	mov.b32 	%r58, 0;
	@%p3 bra 	$L__BB0_5;
	and.b32  	%r58, %r44, 2147483632;
	neg.s32 	%r56, %r58;
	add.s64 	%rd3, %rd2, 32;
	mov.f32 	%f145, 0f00000000;
	mov.u32 	%r55, %r2;
$L__BB0_4:
	.pragma "nounroll";
	mul.wide.s32 	%rd8, %r55, 4;
	add.s64 	%rd9, %rd3, %rd8;
	ld.global.nc.f32 	%f21, [%rd9+-32];
	fma.rn.f32 	%f22, %f21, %f21, %f145;
	ld.global.nc.f32 	%f23, [%rd9+-28];
	fma.rn.f32 	%f24, %f23, %f23, %f22;
	ld.global.nc.f32 	%f25, [%rd9+-24];
	fma.rn.f32 	%f26, %f25, %f25, %f24;
	ld.global.nc.f32 	%f27, [%rd9+-20];
	fma.rn.f32 	%f28, %f27, %f27, %f26;
	ld.global.nc.f32 	%f29, [%rd9+-16];
	fma.rn.f32 	%f30, %f29, %f29, %f28;
	ld.global.nc.f32 	%f31, [%rd9+-12];
	fma.rn.f32 	%f32, %f31, %f31, %f30;
	ld.global.nc.f32 	%f33, [%rd9+-8];
	fma.rn.f32 	%f34, %f33, %f33, %f32;
	ld.global.nc.f32 	%f35, [%rd9+-4];
	fma.rn.f32 	%f36, %f35, %f35, %f34;
	ld.global.nc.f32 	%f37, [%rd9];
	fma.rn.f32 	%f38, %f37, %f37, %f36;
	ld.global.nc.f32 	%f39, [%rd9+4];
	fma.rn.f32 	%f40, %f39, %f39, %f38;
	ld.global.nc.f32 	%f41, [%rd9+8];
	fma.rn.f32 	%f42, %f41, %f41, %f40;
	ld.global.nc.f32 	%f43, [%rd9+12];
	fma.rn.f32 	%f44, %f43, %f43, %f42;
	ld.global.nc.f32 	%f45, [%rd9+16];
	fma.rn.f32 	%f46, %f45, %f45, %f44;
	ld.global.nc.f32 	%f47, [%rd9+20];
	fma.rn.f32 	%f48, %f47, %f47, %f46;
	ld.global.nc.f32 	%f49, [%rd9+24];
	fma.rn.f32 	%f50, %f49, %f49, %f48;
	ld.global.nc.f32 	%f51, [%rd9+28];
	fma.rn.f32 	%f145, %f51, %f51, %f50;
	add.s32 	%r56, %r56, 16;
	add.s32 	%r55, %r55, 16;
	setp.ne.s32 	%p4, %r56, 0;
	@%p4 bra 	$L__BB0_4;
$L__BB0_5:
	setp.eq.s32 	%p5, %r3, 0;
	@%p5 bra 	$L__BB0_14;
	and.b32  	%r11, %r44, 7;
	setp.lt.u32 	%p6, %r3, 8;
	@%p6 bra 	$L__BB0_8;
	add.s32 	%r50, %r58, %r2;
	mul.wide.s32 	%rd10, %r50, 4;
	add.s64 	%rd11, %rd2, %rd10;
	ld.global.nc.f32 	%f53, [%rd11];
	fma.rn.f32 	%f54, %f53, %f53, %f145;
	ld.global.nc.f32 	%f55, [%rd11+4];
	fma.rn.f32 	%f56, %f55, %f55, %f54;
	ld.global.nc.f32 	%f57, [%rd11+8];
	fma.rn.f32 	%f58, %f57, %f57, %f56;
	ld.global.nc.f32 	%f59, [%rd11+12];
	fma.rn.f32 	%f60, %f59, %f59, %f58;
	ld.global.nc.f32 	%f61, [%rd11+16];
	fma.rn.f32 	%f62, %f61, %f61, %f60;
	ld.global.nc.f32 	%f63, [%rd11+20];
	fma.rn.f32 	%f64, %f63, %f63, %f62;
	ld.global.nc.f32 	%f65, [%rd11+24];
	fma.rn.f32 	%f66, %f65, %f65, %f64;
	ld.global.nc.f32 	%f67, [%rd11+28];
	fma.rn.f32 	%f145, %f67, %f67, %f66;
	add.s32 	%r58, %r58, 8;
$L__BB0_8:
	setp.eq.s32 	%p7, %r11, 0;
	@%p7 bra 	$L__BB0_14;
	and.b32  	%r14, %r44, 3;
	setp.lt.u32 	%p8, %r11, 4;
	@%p8 bra 	$L__BB0_11;
	add.s32 	%r51, %r58, %r2;
	mul.wide.s32 	%rd12, %r51, 4;
	add.s64 	%rd13, %rd2, %rd12;
	ld.global.nc.f32 	%f69, [%rd13];
	fma.rn.f32 	%f70, %f69, %f69, %f145;
	ld.global.nc.f32 	%f71, [%rd13+4];
	fma.rn.f32 	%f72, %f71, %f71, %f70;
	ld.global.nc.f32 	%f73, [%rd13+8];
	fma.rn.f32 	%f74, %f73, %f73, %f72;
	ld.global.nc.f32 	%f75, [%rd13+12];
	fma.rn.f32 	%f145, %f75, %f75, %f74;
	add.s32 	%r58, %r58, 4;
$L__BB0_11:
	setp.eq.s32 	%p9, %r14, 0;
	@%p9 bra 	$L__BB0_14;
	add.s32 	%r61, %r58, %r2;
	neg.s32 	%r60, %r14;
$L__BB0_13:
	.pragma "nounroll";
	mul.wide.s32 	%rd14, %r61, 4;
	add.s64 	%rd15, %rd2, %rd14;
	ld.global.nc.f32 	%f76, [%rd15];
	fma.rn.f32 	%f145, %f76, %f76, %f145;
	add.s32 	%r61, %r61, 1;
	add.s32 	%r60, %r60, 1;
	setp.ne.s32 	%p10, %r60, 0;
	@%p10 bra 	$L__BB0_13;
$L__BB0_14:
	setp.leu.f32 	%p11, %f145, %f16;
	mov.f32 	%f146, 0f3F800000;
	@%p11 bra 	$L__BB0_16;
	div.rn.f32 	%f78, %f16, %f145;
	sqrt.rn.f32 	%f146, %f78;
$L__BB0_16:
	setp.lt.s32 	%p12, %r44, 1;
	@%p12 bra 	$L__BB0_29;
	mul.lo.s32 	%r23, %r44, %r1;
	and.b32  	%r24, %r44, 15;
	setp.lt.u32 	%p13, %r44, 16;
	mov.b32 	%r65, 0;
	@%p13 bra 	$L__BB0_20;
	and.b32  	%r65, %r44, 2147483632;
	neg.s32 	%r63, %r65;
	add.s64 	%rd4, %rd2, 32;
	add.s64 	%rd5, %rd1, 32;
	mov.u32 	%r62, %r23;
$L__BB0_19:
	.pragma "nounroll";
	mul.wide.s32 	%rd16, %r62, 4;
	add.s64 	%rd17, %rd4, %rd16;
	add.s64 	%rd18, %rd5, %rd16;
	ld.global.nc.f32 	%f79, [%rd17+-32];
	mul.f32 	%f80, %f146, %f79;
	st.global.f32 	[%rd18+-32], %f80;
	ld.global.nc.f32 	%f81, [%rd17+-28];
	mul.f32 	%f82, %f146, %f81;
	st.global.f32 	[%rd18+-28], %f82;
	ld.global.nc.f32 	%f83, [%rd17+-24];
	mul.f32 	%f84, %f146, %f83;
	st.global.f32 	[%rd18+-24], %f84;
	ld.global.nc.f32 	%f85, [%rd17+-20];
	mul.f32 	%f86, %f146, %f85;
	st.global.f32 	[%rd18+-20], %f86;
	ld.global.nc.f32 	%f87, [%rd17+-16];
	mul.f32 	%f88, %f146, %f87;
	st.global.f32 	[%rd18+-16], %f88;
	ld.global.nc.f32 	%f89, [%rd17+-12];
	mul.f32 	%f90, %f146, %f89;
	st.global.f32 	[%rd18+-12], %f90;
	ld.global.nc.f32 	%f91, [%rd17+-8];
	mul.f32 	%f92, %f146, %f91;
	st.global.f32 	[%rd18+-8], %f92;
	ld.global.nc.f32 	%f93, [%rd17+-4];
	mul.f32 	%f94, %f146, %f93;
	st.global.f32 	[%rd18+-4], %f94;
	ld.global.nc.f32 	%f95, [%rd17];
	mul.f32 	%f96, %f146, %f95;
	st.global.f32 	[%rd18], %f96;
	ld.global.nc.f32 	%f97, [%rd17+4];
	mul.f32 	%f98, %f146, %f97;
	st.global.f32 	[%rd18+4], %f98;
	ld.global.nc.f32 	%f99, [%rd17+8];
	mul.f32 	%f100, %f146, %f99;
	st.global.f32 	[%rd18+8], %f100;
	ld.global.nc.f32 	%f101, [%rd17+12];
	mul.f32 	%f102, %f146, %f101;
	st.global.f32 	[%rd18+12], %f102;
	ld.global.nc.f32 	%f103, [%rd17+16];
	mul.f32 	%f104, %f146, %f103;
	st.global.f32 	[%rd18+16], %f104;
	ld.global.nc.f32 	%f105, [%rd17+20];
	mul.f32 	%f106, %f146, %f105;
	st.global.f32 	[%rd18+20], %f106;
	ld.global.nc.f32 	%f107, [%rd17+24];
	mul.f32 	%f108, %f146, %f107;
	st.global.f32 	[%rd18+24], %f108;
	ld.global.nc.f32 	%f109, [%rd17+28];
	mul.f32 	%f110, %f146, %f109;
	st.global.f32 	[%rd18+28], %f110;
	add.s32 	%r63, %r63, 16;
	add.s32 	%r62, %r62, 16;
	setp.ne.s32 	%p14, %r63, 0;
	@%p14 bra 	$L__BB0_19;
$L__BB0_20:
	setp.eq.s32 	%p15, %r24, 0;
	@%p15 bra 	$L__BB0_29;
	and.b32  	%r32, %r44, 7;
	setp.lt.u32 	%p16, %r24, 8;
	@%p16 bra 	$L__BB0_23;
	add.s32 	%r53, %r65, %r23;
	mul.wide.s32 	%rd19, %r53, 4;
	add.s64 	%rd20, %rd2, %rd19;
	ld.global.nc.f32 	%f111, [%rd20];
	mul.f32 	%f112, %f146, %f111;
	add.s64 	%rd21, %rd1, %rd19;
	st.global.f32 	[%rd21], %f112;
	ld.global.nc.f32 	%f113, [%rd20+4];
	mul.f32 	%f114, %f146, %f113;
	st.global.f32 	[%rd21+4], %f114;
	ld.global.nc.f32 	%f115, [%rd20+8];
	mul.f32 	%f116, %f146, %f115;
	st.global.f32 	[%rd21+8], %f116;
	ld.global.nc.f32 	%f117, [%rd20+12];
	mul.f32 	%f118, %f146, %f117;
	st.global.f32 	[%rd21+12], %f118;
	ld.global.nc.f32 	%f119, [%rd20+16];
	mul.f32 	%f120, %f146, %f119;
	st.global.f32 	[%rd21+16], %f120;
	ld.global.nc.f32 	%f121, [%rd20+20];
	mul.f32 	%f122, %f146, %f121;
	st.global.f32 	[%rd21+20], %f122;
	ld.global.nc.f32 	%f123, [%rd20+24];
	mul.f32 	%f124, %f146, %f123;
	st.global.f32 	[%rd21+24], %f124;
	ld.global.nc.f32 	%f125, [%rd20+28];
	mul.f32 	%f126, %f146, %f125;
	st.global.f32 	[%rd21+28], %f126;
	add.s32 	%r65, %r65, 8;
$L__BB0_23:
	setp.eq.s32 	%p17, %r32, 0;
	@%p17 bra 	$L__BB0_29;
	and.b32  	%r35, %r44, 3;
	setp.lt.u32 	%p18, %r32, 4;
	@%p18 bra 	$L__BB0_26;
	add.s32 	%r54, %r65, %r23;
	mul.wide.s32 	%rd22, %r54, 4;
	add.s64 	%rd23, %rd2, %rd22;
	ld.global.nc.f32 	%f127, [%rd23];
	mul.f32 	%f128, %f146, %f127;
	add.s64 	%rd24, %rd1, %rd22;
	st.global.f32 	[%rd24], %f128;
	ld.global.nc.f32 	%f129, [%rd23+4];
	mul.f32 	%f130, %f146, %f129;
	st.global.f32 	[%rd24+4], %f130;
	ld.global.nc.f32 	%f131, [%rd23+8];
	mul.f32 	%f132, %f146, %f131;
	st.global.f32 	[%rd24+8], %f132;
	ld.global.nc.f32 	%f133, [%rd23+12];
	mul.f32 	%f134, %f146, %f133;
	st.global.f32 	[%rd24+12], %f134;
	add.s32 	%r65, %r65, 4;
$L__BB0_26:
	setp.eq.s32 	%p19, %r35, 0;
	@%p19 bra 	$L__BB0_29;
	add.s32 	%r68, %r65, %r23;
	neg.s32 	%r67, %r35;
$L__BB0_28:
	.pragma "nounroll";
	mul.wide.s32 	%rd25, %r68, 4;
	add.s64 	%rd26, %rd1, %rd25;
	add.s64 	%rd27, %rd2, %rd25;
	ld.global.nc.f32 	%f135, [%rd27];
	mul.f32 	%f136, %f146, %f135;
	st.global.f32 	[%rd26], %f136;
	add.s32 	%r68, %r68, 1;
	add.s32 	%r67, %r67, 1;
	setp.ne.s32 	%p20, %r67, 0;
	@%p20 bra 	$L__BB0_28;
$L__BB0_29:
	ret;

}
	// .globl	_Z36enforce_momentum_conservation_kernelPKfPfiiii
.visible .entry _Z36enforce_momentum_conservation_kernelPKfPfiiii(
	.param .u64 .ptr .align 1 _Z36enforce_momentum_conservation_kernelPKfPfiiii_param_0,
	.param .u64 .ptr .align 1 _Z36enforce_momentum_conservation_kernelPKfPfiiii_param_1,
	.param .u32 _Z36enforce_momentum_conservation_kernelPKfPfiiii_param_2,
	.param .u32 _Z36enforce_momentum_conservation_kernelPKfPfiiii_param_3,
	.param .u32 _Z36enforce_momentum_conservation_kernelPKfPfiiii_param_4,
	.param .u32 _Z36enforce_momentum_conservation_kernelPKfPfiiii_param_5
)
{
	.local .align 4 .b8 	__local_depot1[12];
	.reg .b64 	%SP;
	.reg .b64 	%SPL;
	.reg .pred 	%p<89>;
	.reg .b32 	%r<64>;
	.reg .b32 	%f<60>;
	.reg .b64 	%rd<29>;

	mov.u64 	%SPL, __local_depot1;
	ld.param.u64 	%rd15, [_Z36enforce_momentum_conservation_kernelPKfPfiiii_param_0];
	ld.param.u64 	%rd16, [_Z36enforce_momentum_conservation_kernelPKfPfiiii_param_1];
	ld.param.u32 	%r19, [_Z36enforce_momentum_conservation_kernelPKfPfiiii_param_2];
	ld.param.u32 	%r16, [_Z36enforce_momentum_conservation_kernelPKfPfiiii_param_3];
	ld.param.u32 	%r17, [_Z36enforce_momentum_conservation_kernelPKfPfiiii_param_4];
	ld.param.u32 	%r18, [_Z36enforce_momentum_conservation_kernelPKfPfiiii_param_5];
	cvta.to.global.u64 	%rd1, %rd16;
	cvta.to.global.u64 	%rd2, %rd15;
	add.u64 	%rd3, %SPL, 0;
	mov.u32 	%r20, %ctaid.x;
	mov.u32 	%r21, %ntid.x;
	mov.u32 	%r22, %tid.x;
	mad.lo.s32 	%r1, %r20, %r21, %r22;
	setp.ge.s32 	%p1, %r1, %r19;
	mov.f32 	%f57, 0f00000000;
	mov.f32 	%f58, 0f00000000;
	@%p1 bra 	$L__BB1_46;
	setp.lt.s32 	%p2, %r18, 1;
	mov.f32 	%f59, 0f00000000;
	@%p2 bra 	$L__BB1_5;
	mad.lo.s32 	%r23, %r16, %r1, %r17;
	add.s32 	%r2, %r18, -1;
	mul.wide.s32 	%rd18, %r23, 4;
	add.s64 	%rd4, %rd2, %rd18;
	ld.global.nc.f32 	%f59, [%rd4];
	setp.eq.s32 	%p3, %r2, 0;
	@%p3 bra 	$L__BB1_5;
	ld.global.nc.f32 	%f58, [%rd4+4];
	setp.eq.s32 	%p4, %r2, 1;
	@%p4 bra 	$L__BB1_5;
	ld.global.nc.f32 	%f57, [%rd4+8];
$L__BB1_5:
	st.local.f32 	[%rd3], %f59;
	st.local.f32 	[%rd3+4], %f58;
	st.local.f32 	[%rd3+8], %f57;
	setp.gt.s32 	%p5, %r16, 0;
	@%p5 bra 	$L__BB1_6;
	bra.uni 	$L__BB1_46;
$L__BB1_6:
	mul.lo.s32 	%r3, %r16, %r1;
	add.s32 	%r4, %r18, %r17;
	and.b32  	%r5, %r16, 7;
	setp.lt.u32 	%p6, %r16, 8;
	mov.b32 	%r61, 0;
	@%p6 bra 	$L__BB1_25;
	and.b32  	%r61, %r16, 2147483640;
	mov.b32 	%r60, 0;
$L__BB1_8:
	.pragma "nounroll";
	add.s32 	%r26, %r60, %r3;
	mul.wide.s32 	%rd19, %r26, 4;
	add.s64 	%rd5, %rd2, %rd19;
	ld.global.nc.f32 	%f7, [%rd5];
	add.s64 	%rd6, %rd1, %rd19;
	st.global.f32 	[%rd6], %f7;
	setp.lt.s32 	%p7, %r60, %r17;
	setp.ge.s32 	%p8, %r60, %r4;
	or.pred  	%p9, %p7, %p8;
	sub.s32 	%r27, %r60, %r17;
	setp.gt.s32 	%p10, %r27, 2;
	mul.wide.s32 	%rd20, %r27, 4;
	add.s64 	%rd7, %rd3, %rd20;
	or.pred  	%p11, %p9, %p10;
	@%p11 bra 	$L__BB1_10;
	ld.local.f32 	%f25, [%rd7];
	sub.f32 	%f26, %f7, %f25;
	st.global.f32 	[%rd6], %f26;
$L__BB1_10:
	add.s32 	%r28, %r60, 1;
	ld.global.nc.f32 	%f8, [%rd5+4];
	st.global.f32 	[%rd6+4], %f8;
	setp.lt.s32 	%p12, %r28, %r17;
	setp.ge.s32 	%p13, %r28, %r4;
	or.pred  	%p14, %p12, %p13;
	sub.s32 	%r29, %r28, %r17;
	setp.gt.s32 	%p15, %r29, 2;
	or.pred  	%p16, %p14, %p15;
	@%p16 bra 	$L__BB1_12;
	ld.local.f32 	%f27, [%rd7+4];
	sub.f32 	%f28, %f8, %f27;
	st.global.f32 	[%rd6+4], %f28;
$L__BB1_12:
	add.s32 	%r30, %r60, 2;
	ld.global.nc.f32 	%f9, [%rd5+8];
	st.global.f32 	[%rd6+8], %f9;
	setp.lt.s32 	%p17, %r30, %r17;
	setp.ge.s32 	%p18, %r30, %r4;
	or.pred  	%p19, %p17, %p18;
	sub.s32 	%r31, %r30, %r17;
	setp.gt.s32 	%p20, %r31, 2;
	or.pred  	%p21, %p19, %p20;
	@%p21 bra 	$L__BB1_14;
	ld.local.f32 	%f29, [%rd7+8];
	sub.f32 	%f30, %f9, %f29;
	st.global.f32 	[%rd6+8], %f30;
$L__BB1_14:
	add.s32 	%r32, %r60, 3;
	ld.global.nc.f32 	%f10, [%rd5+12];
	st.global.f32 	[%rd6+12], %f10;
	setp.lt.s32 	%p22, %r32, %r17;
	setp.ge.s32 	%p23, %r32, %r4;
	or.pred  	%p24, %p22, %p23;
	sub.s32 	%r33, %r32, %r17;
	setp.gt.s32 	%p25, %r33, 2;
	or.pred  	%p26, %p24, %p25;
	@%p26 bra 	$L__BB1_16;
	ld.local.f32 	%f31, [%rd7+12];
	sub.f32 	%f32, %f10, %f31;
	st.global.f32 	[%rd6+12], %f32;
$L__BB1_16:
	add.s32 	%r34, %r60, 4;
	ld.global.nc.f32 	%f11, [%rd5+16];
	st.global.f32 	[%rd6+16], %f11;
	setp.lt.s32 	%p27, %r34, %r17;
	setp.ge.s32 	%p28, %r34, %r4;
	or.pred  	%p29, %p27, %p28;
	sub.s32 	%r35, %r34, %r17;
	setp.gt.s32 	%p30, %r35, 2;
	or.pred  	%p31, %p29, %p30;
	@%p31 bra 	$L__BB1_18;
	ld.local.f32 	%f33, [%rd7+16];
	sub.f32 	%f34, %f11, %f33;
	st.global.f32 	[%rd6+16], %f34;
$L__BB1_18:
	add.s32 	%r36, %r60, 5;
	ld.global.nc.f32 	%f12, [%rd5+20];
	st.global.f32 	[%rd6+20], %f12;
	setp.lt.s32 	%p32, %r36, %r17;
	setp.ge.s32 	%p33, %r36, %r4;
	or.pred  	%p34, %p32, %p33;
	sub.s32 	%r37, %r36, %r17;
	setp.gt.s32 	%p35, %r37, 2;
	or.pred  	%p36, %p34, %p35;
	@%p36 bra 	$L__BB1_20;
	ld.local.f32 	%f35, [%rd7+20];
	sub.f32 	%f36, %f12, %f35;
	st.global.f32 	[%rd6+20], %f36;
$L__BB1_20:
	add.s32 	%r38, %r60, 6;
	ld.global.nc.f32 	%f13, [%rd5+24];
	st.global.f32 	[%rd6+24], %f13;
	setp.lt.s32 	%p37, %r38, %r17;
	setp.ge.s32 	%p38, %r38, %r4;
	or.pred  	%p39, %p37, %p38;
	sub.s32 	%r39, %r38, %r17;
	setp.gt.s32 	%p40, %r39, 2;
	or.pred  	%p41, %p39, %p40;
	@%p41 bra 	$L__BB1_22;
	ld.local.f32 	%f37, [%rd7+24];
	sub.f32 	%f38, %f13, %f37;
	st.global.f32 	[%rd6+24], %f38;
$L__BB1_22:
	add.s32 	%r40, %r60, 7;
	ld.global.nc.f32 	%f14, [%rd5+28];
	st.global.f32 	[%rd6+28], %f14;
	setp.lt.s32 	%p42, %r40, %r17;
	setp.ge.s32 	%p43, %r40, %r4;
	or.pred  	%p44, %p42, %p43;
	sub.s32 	%r41, %r40, %r17;
	setp.gt.s32 	%p45, %r41, 2;
	or.pred  	%p46, %p44, %p45;
	@%p46 bra 	$L__BB1_24;
	ld.local.f32 	%f39, [%rd7+28];
	sub.f32 	%f40, %f14, %f39;
	st.global.f32 	[%rd6+28], %f40;
$L__BB1_24:
	add.s32 	%r60, %r60, 8;
	setp.ne.s32 	%p47, %r60, %r61;
	@%p47 bra 	$L__BB1_8;
$L__BB1_25:
	setp.eq.s32 	%p48, %r5, 0;
	@%p48 bra 	$L__BB1_46;
	and.b32  	%r10, %r16, 3;
	setp.lt.u32 	%p49, %r5, 4;
	@%p49 bra 	$L__BB1_36;
	add.s32 	%r43, %r61, %r3;
	mul.wide.s32 	%rd21, %r43, 4;
	add.s64 	%rd8, %rd2, %rd21;
	ld.global.nc.f32 	%f15, [%rd8];
	add.s64 	%rd9, %rd1, %rd21;
	st.global.f32 	[%rd9], %f15;
	setp.lt.s32 	%p50, %r61, %r17;
	setp.ge.s32 	%p51, %r61, %r4;
	or.pred  	%p52, %p50, %p51;
	sub.s32 	%r44, %r61, %r17;
	setp.gt.s32 	%p53, %r44, 2;
	mul.wide.s32 	%rd22, %r44, 4;
	add.s64 	%rd10, %rd3, %rd22;
	or.pred  	%p54, %p52, %p53;
	@%p54 bra 	$L__BB1_29;
	ld.local.f32 	%f41, [%rd10];
	sub.f32 	%f42, %f15, %f41;
	st.global.f32 	[%rd9], %f42;
$L__BB1_29:
	add.s32 	%r46, %r61, 1;
	ld.global.nc.f32 	%f16, [%rd8+4];
	st.global.f32 	[%rd9+4], %f16;
	setp.lt.s32 	%p55, %r46, %r17;
	setp.ge.s32 	%p56, %r46, %r4;
	or.pred  	%p57, %p55, %p56;
	sub.s32 	%r47, %r46, %r17;
	setp.gt.s32 	%p58, %r47, 2;
	or.pred  	%p59, %p57, %p58;
	@%p59 bra 	$L__BB1_31;
	ld.local.f32 	%f43, [%rd10+4];
	sub.f32 	%f44, %f16, %f43;
	st.global.f32 	[%rd9+4], %f44;
$L__BB1_31:
	add.s32 	%r49, %r61, 2;
	ld.global.nc.f32 	%f17, [%rd8+8];
	st.global.f32 	[%rd9+8], %f17;
	setp.lt.s32 	%p60, %r49, %r17;
	setp.ge.s32 	%p61, %r49, %r4;
	or.pred  	%p62, %p60, %p61;
	sub.s32 	%r50, %r49, %r17;
	setp.gt.s32 	%p63, %r50, 2;
	or.pred  	%p64, %p62, %p63;
	@%p64 bra 	$L__BB1_33;
	ld.local.f32 	%f45, [%rd10+8];
	sub.f32 	%f46, %f17, %f45;
	st.global.f32 	[%rd9+8], %f46;
$L__BB1_33:
	add.s32 	%r52, %r61, 3;
	ld.global.nc.f32 	%f18, [%rd8+12];
	st.global.f32 	[%rd9+12], %f18;
	setp.lt.s32 	%p65, %r52, %r17;
	setp.ge.s32 	%p66, %r52, %r4;
	or.pred  	%p67, %p65, %p66;
	sub.s32 	%r53, %r52, %r17;
	setp.gt.s32 	%p68, %r53, 2;
	or.pred  	%p69, %p67, %p68;
	@%p69 bra 	$L__BB1_35;
	ld.local.f32 	%f47, [%rd10+12];
	sub.f32 	%f48, %f18, %f47;
	st.global.f32 	[%rd9+12], %f48;
$L__BB1_35:
	add.s32 	%r61, %r61, 4;
$L__BB1_36:
	setp.eq.s32 	%p70, %r10, 0;
	@%p70 bra 	$L__BB1_46;
	setp.eq.s32 	%p71, %r10, 1;
	@%p71 bra 	$L__BB1_43;
	add.s32 	%r54, %r61, %r3;
	mul.wide.s32 	%rd23, %r54, 4;
	add.s64 	%rd11, %rd2, %rd23;
	ld.global.nc.f32 	%f19, [%rd11];
	add.s64 	%rd12, %rd1, %rd23;
	st.global.f32 	[%rd12], %f19;
	setp.lt.s32 	%p72, %r61, %r17;
	setp.ge.s32 	%p73, %r61, %r4;
	or.pred  	%p74, %p72, %p73;
	sub.s32 	%r55, %r61, %r17;
	setp.gt.s32 	%p75, %r55, 2;
	mul.wide.s32 	%rd24, %r55, 4;
	add.s64 	%rd13, %rd3, %rd24;
	or.pred  	%p76, %p74, %p75;
	@%p76 bra 	$L__BB1_40;
	ld.local.f32 	%f49, [%rd13];
	sub.f32 	%f50, %f19, %f49;
	st.global.f32 	[%rd12], %f50;
$L__BB1_40:
	add.s32 	%r56, %r61, 1;
	ld.global.nc.f32 	%f20, [%rd11+4];
	st.global.f32 	[%rd12+4], %f20;
	setp.lt.s32 	%p77, %r56, %r17;
	setp.ge.s32 	%p78, %r56, %r4;
	or.pred  	%p79, %p77, %p78;
	sub.s32 	%r57, %r56, %r17;
	setp.gt.s32 	%p80, %r57, 2;
	or.pred  	%p81, %p79, %p80;
	@%p81 bra 	$L__BB1_42;
	ld.local.f32 	%f51, [%rd13+4];
	sub.f32 	%f52, %f20, %f51;
	st.global.f32 	[%rd12+4], %f52;
$L__BB1_42:
	add.s32 	%r61, %r61, 2;
$L__BB1_43:
	and.b32  	%r58, %r16, 1;
	setp.eq.b32 	%p82, %r58, 1;
	not.pred 	%p83, %p82;
	@%p83 bra 	$L__BB1_46;
	add.s32 	%r59, %r61, %r3;
	mul.wide.s32 	%rd25, %r59, 4;
	add.s64 	%rd26, %rd2, %rd25;
	ld.global.nc.f32 	%f21, [%rd26];
	add.s64 	%rd14, %rd1, %rd25;
	st.global.f32 	[%rd14], %f21;
	setp.lt.s32 	%p84, %r61, %r17;
	setp.ge.s32 	%p85, %r61, %r4;
	or.pred  	%p86, %p84, %p85;
	sub.s32 	%r15, %r61, %r17;
	setp.gt.s32 	%p87, %r15, 2;
	or.pred  	%p88, %p86, %p87;
	@%p88 bra 	$L__BB1_46;
	mul.wide.s32 	%rd27, %r15, 4;
	add.s64 	%rd28, %rd3, %rd27;
	ld.local.f32 	%f53, [%rd28];
	sub.f32 	%f54, %f21, %f53;
	st.global.f32 	[%rd14], %f54;
$L__BB1_46:
	ret;

}
	// .globl	_Z34enforce_physics_constraints_kernelPKfPfiiff
.visible .entry _Z34enforce_physics_constraints_kernelPKfPfiiff(
	.param .u64 .ptr .align 1 _Z34enforce_physics_constraints_kernelPKfPfiiff_param_0,
	.param .u64 .ptr .align 1 _Z34enforce_physics_constraints_kernelPKfPfiiff_param_1,
	.param .u32 _Z34enforce_physics_constraints_kernelPKfPfiiff_param_2,
	.param .u32 _Z34enforce_physics_constraints_kernelPKfPfiiff_param_3,
	.param .f32 _Z34enforce_physics_constraints_kernelPKfPfiiff_param_4,
	.param .f32 _Z34enforce_physics_constraints_kernelPKfPfiiff_param_5
)
{
	.reg .pred 	%p<29>;
	.reg .b32 	%r<76>;
	.reg .b32 	%f<157>;
	.reg .b64 	%rd<28>;

	ld.param.u64 	%rd6, [_Z34enforce_physics_constraints_kernelPKfPfiiff_param_0];
	ld.param.u64 	%rd7, [_Z34enforce_physics_constraints_kernelPKfPfiiff_param_1];
	ld.param.u32 	%r49, [_Z34enforce_physics_constraints_kernelPKfPfiiff_param_2];
	ld.param.u32 	%r48, [_Z34enforce_physics_constraints_kernelPKfPfiiff_param_3];
	ld.param.f32 	%f16, [_Z34enforce_physics_constraints_kernelPKfPfiiff_param_4];
	cvta.to.global.u64 	%rd1, %rd7;
	cvta.to.global.u64 	%rd2, %rd6;
	mov.u32 	%r50, %ctaid.x;
	mov.u32 	%r51, %ntid.x;
	mov.u32 	%r52, %tid.x;
	mad.lo.s32 	%r1, %r50, %r51, %r52;
	setp.ge.s32 	%p1, %r1, %r49;
	@%p1 bra 	$L__BB2_29;
	setp.lt.s32 	%p2, %r48, 1;
	mov.f32 	%f155, 0f00000000;
	@%p2 bra 	$L__BB2_14;
	mul.lo.s32 	%r2, %r48, %r1;
	and.b32  	%r3, %r48, 15;
	setp.lt.u32 	%p3, %r48, 16;
	mov.f32 	%f155, 0f00000000;
	mov.b32 	%r63, 0;
	@%p3 bra 	$L__BB2_5;
	and.b32  	%r63, %r48, 2147483632;
	neg.s32 	%r61, %r63;
	add.s64 	%rd3, %rd2, 32;
	mov.f32 	%f155, 0f00000000;
	mov.u32 	%r60, %r2;
$L__BB2_4:
	.pragma "nounroll";
	mul.wide.s32 	%rd8, %r60, 4;
	add.s64 	%rd9, %rd3, %rd8;
	ld.global.nc.f32 	%f21, [%rd9+-32];
	fma.rn.f32 	%f22, %f21, %f21, %f155;
	ld.global.nc.f32 	%f23, [%rd9+-28];
	fma.rn.f32 	%f24, %f23, %f23, %f22;
	ld.global.nc.f32 	%f25, [%rd9+-24];
	fma.rn.f32 	%f26, %f25, %f25, %f24;
	ld.global.nc.f32 	%f27, [%rd9+-20];
	fma.rn.f32 	%f28, %f27, %f27, %f26;
	ld.global.nc.f32 	%f29, [%rd9+-16];
	fma.rn.f32 	%f30, %f29, %f29, %f28;
	ld.global.nc.f32 	%f31, [%rd9+-12];
	fma.rn.f32 	%f32, %f31, %f31, %f30;
	ld.global.nc.f32 	%f33, [%rd9+-8];
	fma.rn.f32 	%f34, %f33, %f33, %f32;
	ld.global.nc.f32 	%f35, [%rd9+-4];
	fma.rn.f32 	%f36, %f35, %f35, %f34;
	ld.global.nc.f32 	%f37, [%rd9];
	fma.rn.f32 	%f38, %f37, %f37, %f36;
	ld.global.nc.f32 	%f39, [%rd9+4];
	fma.rn.f32 	%f40, %f39, %f39, %f38;
	ld.global.nc.f32 	%f41, [%rd9+8];
	fma.rn.f32 	%f42, %f41, %f41, %f40;
	ld.global.nc.f32 	%f43, [%rd9+12];
	fma.rn.f32 	%f44, %f43, %f43, %f42;
	ld.global.nc.f32 	%f45, [%rd9+16];
	fma.rn.f32 	%f46, %f45, %f45, %f44;
	ld.global.nc.f32 	%f47, [%rd9+20];
	fma.rn.f32 	%f48, %f47, %f47, %f46;
	ld.global.nc.f32 	%f49, [%rd9+24];
	fma.rn.f32 	%f50, %f49, %f49, %f48;
	ld.global.nc.f32 	%f51, [%rd9+28];
	fma.rn.f32 	%f155, %f51, %f51, %f50;
	add.s32 	%r61, %r61, 16;
	add.s32 	%r60, %r60, 16;
	setp.ne.s32 	%p4, %r61, 0;
	@%p4 bra 	$L__BB2_4;
$L__BB2_5:
	setp.eq.s32 	%p5, %r3, 0;
	@%p5 bra 	$L__BB2_14;
	and.b32  	%r11, %r48, 7;
	setp.lt.u32 	%p6, %r3, 8;
	@%p6 bra 	$L__BB2_8;
	add.s32 	%r54, %r63, %r2;
	mul.wide.s32 	%rd10, %r54, 4;
	add.s64 	%rd11, %rd2, %rd10;
	ld.global.nc.f32 	%f53, [%rd11];
	fma.rn.f32 	%f54, %f53, %f53, %f155;
	ld.global.nc.f32 	%f55, [%rd11+4];
	fma.rn.f32 	%f56, %f55, %f55, %f54;
	ld.global.nc.f32 	%f57, [%rd11+8];
	fma.rn.f32 	%f58, %f57, %f57, %f56;
	ld.global.nc.f32 	%f59, [%rd11+12];
	fma.rn.f32 	%f60, %f59, %f59, %f58;
	ld.global.nc.f32 	%f61, [%rd11+16];
	fma.rn.f32 	%f62, %f61, %f61, %f60;
	ld.global.nc.f32 	%f63, [%rd11+20];
	fma.rn.f32 	%f64, %f63, %f63, %f62;
	ld.global.nc.f32 	%f65, [%rd11+24];
	fma.rn.f32 	%f66, %f65, %f65, %f64;
	ld.global.nc.f32 	%f67, [%rd11+28];
	fma.rn.f32 	%f155, %f67, %f67, %f66;
	add.s32 	%r63, %r63, 8;
$L__BB2_8:
	setp.eq.s32 	%p7, %r11, 0;
	@%p7 bra 	$L__BB2_14;
	and.b32  	%r14, %r48, 3;
	setp.lt.u32 	%p8, %r11, 4;
	@%p8 bra 	$L__BB2_11;
	add.s32 	%r55, %r63, %r2;
	mul.wide.s32 	%rd12, %r55, 4;
	add.s64 	%rd13, %rd2, %rd12;
	ld.global.nc.f32 	%f69, [%rd13];
	fma.rn.f32 	%f70, %f69, %f69, %f155;
	ld.global.nc.f32 	%f71, [%rd13+4];
	fma.rn.f32 	%f72, %f71, %f71, %f70;
	ld.global.nc.f32 	%f73, [%rd13+8];
	fma.rn.f32 	%f74, %f73, %f73, %f72;
	ld.global.nc.f32 	%f75, [%rd13+12];
	fma.rn.f32 	%f155, %f75, %f75, %f74;
	add.s32 	%r63, %r63, 4;
$L__BB2_11:
	setp.eq.s32 	%p9, %r14, 0;
	@%p9 bra 	$L__BB2_14;
	add.s32 	%r66, %r63, %r2;
	neg.s32 	%r65, %r14;
$L__BB2_13:
	.pragma "nounroll";
	mul.wide.s32 	%rd14, %r66, 4;
	add.s64 	%rd15, %rd2, %rd14;
	ld.global.nc.f32 	%f76, [%rd15];
	fma.rn.f32 	%f155, %f76, %f76, %f155;
	add.s32 	%r66, %r66, 1;
	add.s32 	%r65, %r65, 1;
	setp.ne.s32 	%p10, %r65, 0;
	@%p10 bra 	$L__BB2_13;
$L__BB2_14:
	setp.leu.f32 	%p11, %f155, %f16;
	mov.f32 	%f156, 0f3F800000;
	@%p11 bra 	$L__BB2_16;
	div.rn.f32 	%f78, %f16, %f155;
	sqrt.rn.f32 	%f156, %f78;
$L__BB2_16:
	setp.lt.s32 	%p12, %r48, 1;
	@%p12 bra 	$L__BB2_29;
	mul.lo.s32 	%r23, %r48, %r1;
	and.b32  	%r24, %r48, 15;
	setp.lt.u32 	%p13, %r48, 16;
	mov.b32 	%r71, 0;
	@%p13 bra 	$L__BB2_20;
	and.b32  	%r71, %r48, 2147483632;
	neg.s32 	%r68, %r71;
	add.s64 	%rd4, %rd2, 32;
	add.s64 	%rd5, %rd1, 32;
	mov.b32 	%r69, 0;
	mov.u32 	%r67, %r23;
$L__BB2_19:
	.pragma "nounroll";
	mul.wide.s32 	%rd16, %r67, 4;
	add.s64 	%rd17, %rd4, %rd16;
	add.s64 	%rd18, %rd5, %rd16;
	ld.global.nc.f32 	%f79, [%rd17+-32];
	mul.f32 	%f80, %f156, %f79;
	setp.eq.s32 	%p14, %r69, 0;
	selp.f32 	%f81, 0f00000000, %f80, %p14;
	st.global.f32 	[%rd18+-32], %f81;
	ld.global.nc.f32 	%f82, [%rd17+-28];
	mul.f32 	%f83, %f156, %f82;
	selp.f32 	%f84, 0f00000000, %f83, %p14;
	st.global.f32 	[%rd18+-28], %f84;
	ld.global.nc.f32 	%f85, [%rd17+-24];
	mul.f32 	%f86, %f156, %f85;
	selp.f32 	%f87, 0f00000000, %f86, %p14;
	st.global.f32 	[%rd18+-24], %f87;
	ld.global.nc.f32 	%f88, [%rd17+-20];
	mul.f32 	%f89, %f156, %f88;
	st.global.f32 	[%rd18+-20], %f89;
	ld.global.nc.f32 	%f90, [%rd17+-16];
	mul.f32 	%f91, %f156, %f90;
	st.global.f32 	[%rd18+-16], %f91;
	ld.global.nc.f32 	%f92, [%rd17+-12];
	mul.f32 	%f93, %f156, %f92;
	st.global.f32 	[%rd18+-12], %f93;
	ld.global.nc.f32 	%f94, [%rd17+-8];
	mul.f32 	%f95, %f156, %f94;
	st.global.f32 	[%rd18+-8], %f95;
	ld.global.nc.f32 	%f96, [%rd17+-4];
	mul.f32 	%f97, %f156, %f96;
	st.global.f32 	[%rd18+-4], %f97;
	ld.global.nc.f32 	%f98, [%rd17];
	mul.f32 	%f99, %f156, %f98;
	st.global.f32 	[%rd18], %f99;
	ld.global.nc.f32 	%f100, [%rd17+4];
	mul.f32 	%f101, %f156, %f100;
	st.global.f32 	[%rd18+4], %f101;
	ld.global.nc.f32 	%f102, [%rd17+8];
	mul.f32 	%f103, %f156, %f102;
	st.global.f32 	[%rd18+8], %f103;
	ld.global.nc.f32 	%f104, [%rd17+12];
	mul.f32 	%f105, %f156, %f104;
	st.global.f32 	[%rd18+12], %f105;
	ld.global.nc.f32 	%f106, [%rd17+16];
	mul.f32 	%f107, %f156, %f106;
	st.global.f32 	[%rd18+16], %f107;
	ld.global.nc.f32 	%f108, [%rd17+20];
	mul.f32 	%f109, %f156, %f108;
	st.global.f32 	[%rd18+20], %f109;
	ld.global.nc.f32 	%f110, [%rd17+24];
	mul.f32 	%f111, %f156, %f110;
	st.global.f32 	[%rd18+24], %f111;
	ld.global.nc.f32 	%f112, [%rd17+28];
	mul.f32 	%f113, %f156, %f112;
	st.global.f32 	[%rd18+28], %f113;
	add.s32 	%r69, %r69, 16;
	add.s32 	%r68, %r68, 16;
	add.s32 	%r67, %r67, 16;
	setp.ne.s32 	%p15, %r68, 0;
	@%p15 bra 	$L__BB2_19;
$L__BB2_20:
	setp.eq.s32 	%p16, %r24, 0;
	@%p16 bra 	$L__BB2_29;
	and.b32  	%r34, %r48, 7;
	setp.lt.u32 	%p17, %r24, 8;
	@%p17 bra 	$L__BB2_23;
	add.s32 	%r58, %r71, %r23;
	mul.wide.s32 	%rd19, %r58, 4;
	add.s64 	%rd20, %rd2, %rd19;
	ld.global.nc.f32 	%f114, [%rd20];
	mul.f32 	%f115, %f156, %f114;
	setp.lt.u32 	%p18, %r71, 3;
	selp.f32 	%f116, 0f00000000, %f115, %p18;
	add.s64 	%rd21, %rd1, %rd19;
	st.global.f32 	[%rd21], %f116;
	ld.global.nc.f32 	%f117, [%rd20+4];
	mul.f32 	%f118, %f156, %f117;
	setp.lt.u32 	%p19, %r71, 2;
	selp.f32 	%f119, 0f00000000, %f118, %p19;
	st.global.f32 	[%rd21+4], %f119;
	ld.global.nc.f32 	%f120, [%rd20+8];
	mul.f32 	%f121, %f156, %f120;
	setp.eq.s32 	%p20, %r71, 0;
	selp.f32 	%f122, 0f00000000, %f121, %p20;
	st.global.f32 	[%rd21+8], %f122;
	ld.global.nc.f32 	%f123, [%rd20+12];
	mul.f32 	%f124, %f156, %f123;
	st.global.f32 	[%rd21+12], %f124;
	ld.global.nc.f32 	%f125, [%rd20+16];
	mul.f32 	%f126, %f156, %f125;
	st.global.f32 	[%rd21+16], %f126;
	ld.global.nc.f32 	%f127, [%rd20+20];
	mul.f32 	%f128, %f156, %f127;
	st.global.f32 	[%rd21+20], %f128;
	ld.global.nc.f32 	%f129, [%rd20+24];
	mul.f32 	%f130, %f156, %f129;
	st.global.f32 	[%rd21+24], %f130;
	ld.global.nc.f32 	%f131, [%rd20+28];
	mul.f32 	%f132, %f156, %f131;
	st.global.f32 	[%rd21+28], %f132;
	add.s32 	%r71, %r71, 8;
$L__BB2_23:
	setp.eq.s32 	%p21, %r34, 0;
	@%p21 bra 	$L__BB2_29;
	and.b32  	%r37, %r48, 3;
	setp.lt.u32 	%p22, %r34, 4;
	@%p22 bra 	$L__BB2_26;
	add.s32 	%r59, %r71, %r23;
	mul.wide.s32 	%rd22, %r59, 4;
	add.s64 	%rd23, %rd2, %rd22;
	ld.global.nc.f32 	%f133, [%rd23];
	mul.f32 	%f134, %f156, %f133;
	setp.lt.u32 	%p23, %r71, 3;
	selp.f32 	%f135, 0f00000000, %f134, %p23;
	add.s64 	%rd24, %rd1, %rd22;
	st.global.f32 	[%rd24], %f135;
	ld.global.nc.f32 	%f136, [%rd23+4];
	mul.f32 	%f137, %f156, %f136;
	setp.lt.u32 	%p24, %r71, 2;
	selp.f32 	%f138, 0f00000000, %f137, %p24;
	st.global.f32 	[%rd24+4], %f138;
	ld.global.nc.f32 	%f139, [%rd23+8];
	mul.f32 	%f140, %f156, %f139;
	setp.eq.s32 	%p25, %r71, 0;
	selp.f32 	%f141, 0f00000000, %f140, %p25;
	st.global.f32 	[%rd24+8], %f141;
	ld.global.nc.f32 	%f142, [%rd23+12];
	mul.f32 	%f143, %f156, %f142;
	st.global.f32 	[%rd24+12], %f143;
	add.s32 	%r71, %r71, 4;
$L__BB2_26:
	setp.eq.s32 	%p26, %r37, 0;
	@%p26 bra 	$L__BB2_29;
	add.s32 	%r74, %r71, %r23;
	neg.s32 	%r73, %r37;
$L__BB2_28:
	.pragma "nounroll";
	mul.wide.s32 	%rd25, %r74, 4;
	add.s64 	%rd26, %rd1, %rd25;
	add.s64 	%rd27, %rd2, %rd25;
	ld.global.nc.f32 	%f144, [%rd27];
	mul.f32 	%f145, %f156, %f144;
	setp.lt.u32 	%p27, %r71, 3;
	selp.f32 	%f146, 0f00000000, %f145, %p27;
	st.global.f32 	[%rd26], %f146;
	add.s32 	%r71, %r71, 1;
	add.s32 	%r74, %r74, 1;
	add.s32 	%r73, %r73, 1;
	setp.ne.s32 	%p28, %r73, 0;
	@%p28 bra 	$L__BB2_28;
$L__BB2_29:
	ret;

}
	// .globl	_Z13matmul_kernelPKfS0_Pfiii
.visible .entry _Z13matmul_kernelPKfS0_Pfiii(
	.param .u64 .ptr .align 1 _Z13matmul_kernelPKfS0_Pfiii_param_0,
	.param .u64 .ptr .align 1 _Z13matmul_kernelPKfS0_Pfiii_param_1,
	.param .u64 .ptr .align 1 _Z13matmul_kernelPKfS0_Pfiii_param_2,
	.param .u32 _Z13matmul_kernelPKfS0_Pfiii_param_3,
	.param .u32 _Z13matmul_kernelPKfS0_Pfiii_param_4,
	.param .u32 _Z13matmul_kernelPKfS0_Pfiii_param_5
)
{
	.reg .pred 	%p<12>;
	.reg .b32 	%r<42>;
	.reg .b32 	%f<111>;
	.reg .b64 	%rd<13>;
	// demoted variable
	.shared .align 4 .b8 _ZZ13matmul_kernelPKfS0_PfiiiE2As[4096];
	// demoted variable
	.shared .align 4 .b8 _ZZ13matmul_kernelPKfS0_PfiiiE2Bs[4096];
	ld.param.u64 	%rd3, [_Z13matmul_kernelPKfS0_Pfiii_param_0];
	ld.param.u64 	%rd4, [_Z13matmul_kernelPKfS0_Pfiii_param_1];
	ld.param.u64 	%rd5, [_Z13matmul_kernelPKfS0_Pfiii_param_2];
	ld.param.u32 	%r23, [_Z13matmul_kernelPKfS0_Pfiii_param_3];
	ld.param.u32 	%r24, [_Z13matmul_kernelPKfS0_Pfiii_param_4];
	ld.param.u32 	%r25, [_Z13matmul_kernelPKfS0_Pfiii_param_5];
	mov.u32 	%r26, %ctaid.y;
	mov.u32 	%r27, %ntid.y;
	mov.u32 	%r39, %tid.y;
	mad.lo.s32 	%r2, %r26, %r27, %r39;
	mov.u32 	%r28, %ctaid.x;
	mov.u32 	%r29, %ntid.x;
	mov.u32 	%r37, %tid.x;
	mad.lo.s32 	%r4, %r28, %r29, %r37;
	setp.lt.s32 	%p1, %r25, 1;
	mov.f32 	%f110, 0f00000000;
	@%p1 bra 	$L__BB3_7;
	add.s32 	%r30, %r25, 31;
	shr.u32 	%r31, %r30, 5;
	shl.b32 	%r32, %r39, 7;
	mov.u32 	%r33, _ZZ13matmul_kernelPKfS0_PfiiiE2As;
	add.s32 	%r5, %r33, %r32;
	shl.b32 	%r34, %r37, 2;
	add.s32 	%r6, %r5, %r34;
	mov.u32 	%r35, _ZZ13matmul_kernelPKfS0_PfiiiE2Bs;
	add.s32 	%r8, %r35, %r34;
	add.s32 	%r7, %r8, %r32;
	neg.s32 	%r41, %r31;
	mad.lo.s32 	%r40, %r39, %r24, %r4;
	shl.b32 	%r11, %r24, 5;
	mad.lo.s32 	%r38, %r25, %r2, %r37;
	cvta.to.global.u64 	%rd1, %rd3;
	cvta.to.global.u64 	%rd2, %rd4;
	mov.f32 	%f110, 0f00000000;
$L__BB3_2:
	setp.ge.s32 	%p2, %r2, %r23;
	setp.ge.u32 	%p3, %r37, %r25;
	mov.f32 	%f108, 0f00000000;
	or.pred  	%p4, %p2, %p3;
	@%p4 bra 	$L__BB3_4;
	mul.wide.u32 	%rd6, %r38, 4;
	add.s64 	%rd7, %rd1, %rd6;
	ld.global.nc.f32 	%f108, [%rd7];
$L__BB3_4:
	setp.ge.s32 	%p5, %r4, %r24;
	st.shared.f32 	[%r6], %f108;
	setp.ge.u32 	%p6, %r39, %r25;
	mov.f32 	%f109, 0f00000000;
	or.pred  	%p7, %p5, %p6;
	@%p7 bra 	$L__BB3_6;
	mul.wide.u32 	%rd8, %r40, 4;
	add.s64 	%rd9, %rd2, %rd8;
	ld.global.nc.f32 	%f109, [%rd9];
$L__BB3_6:
	st.shared.f32 	[%r7], %f109;
	bar.sync 	0;
	ld.shared.f32 	%f12, [%r5];
	ld.shared.f32 	%f13, [%r8];
	fma.rn.f32 	%f14, %f12, %f13, %f110;
	ld.shared.f32 	%f15, [%r5+4];
	ld.shared.f32 	%f16, [%r8+128];
	fma.rn.f32 	%f17, %f15, %f16, %f14;
	ld.shared.f32 	%f18, [%r5+8];
	ld.shared.f32 	%f19, [%r8+256];
	fma.rn.f32 	%f20, %f18, %f19, %f17;
	ld.shared.f32 	%f21, [%r5+12];
	ld.shared.f32 	%f22, [%r8+384];
	fma.rn.f32 	%f23, %f21, %f22, %f20;
	ld.shared.f32 	%f24, [%r5+16];
	ld.shared.f32 	%f25, [%r8+512];
	fma.rn.f32 	%f26, %f24, %f25, %f23;
	ld.shared.f32 	%f27, [%r5+20];
	ld.shared.f32 	%f28, [%r8+640];
	fma.rn.f32 	%f29, %f27, %f28, %f26;
	ld.shared.f32 	%f30, [%r5+24];
	ld.shared.f32 	%f31, [%r8+768];
	fma.rn.f32 	%f32, %f30, %f31, %f29;
	ld.shared.f32 	%f33, [%r5+28];
	ld.shared.f32 	%f34, [%r8+896];
	fma.rn.f32 	%f35, %f33, %f34, %f32;
	ld.shared.f32 	%f36, [%r5+32];
	ld.shared.f32 	%f37, [%r8+1024];
	fma.rn.f32 	%f38, %f36, %f37, %f35;
	ld.shared.f32 	%f39, [%r5+36];
	ld.shared.f32 	%f40, [%r8+1152];
	fma.rn.f32 	%f41, %f39, %f40, %f38;
	ld.shared.f32 	%f42, [%r5+40];
	ld.shared.f32 	%f43, [%r8+1280];
	fma.rn.f32 	%f44, %f42, %f43, %f41;
	ld.shared.f32 	%f45, [%r5+44];
	ld.shared.f32 	%f46, [%r8+1408];
	fma.rn.f32 	%f47, %f45, %f46, %f44;
	ld.shared.f32 	%f48, [%r5+48];
	ld.shared.f32 	%f49, [%r8+1536];
	fma.rn.f32 	%f50, %f48, %f49, %f47;
	ld.shared.f32 	%f51, [%r5+52];
	ld.shared.f32 	%f52, [%r8+1664];
	fma.rn.f32 	%f53, %f51, %f52, %f50;
	ld.shared.f32 	%f54, [%r5+56];
	ld.shared.f32 	%f55, [%r8+1792];
	fma.rn.f32 	%f56, %f54, %f55, %f53;
	ld.shared.f32 	%f57, [%r5+60];
	ld.shared.f32 	%f58, [%r8+1920];
	fma.rn.f32 	%f59, %f57, %f58, %f56;
	ld.shared.f32 	%f60, [%r5+64];
	ld.shared.f32 	%f61, [%r8+2048];
	fma.rn.f32 	%f62, %f60, %f61, %f59;
	ld.shared.f32 	%f63, [%r5+68];
	ld.shared.f32 	%f64, [%r8+2176];
	fma.rn.f32 	%f65, %f63, %f64, %f62;
	ld.shared.f32 	%f66, [%r5+72];
	ld.shared.f32 	%f67, [%r8+2304];
	fma.rn.f32 	%f68, %f66, %f67, %f65;
	ld.shared.f32 	%f69, [%r5+76];
	ld.shared.f32 	%f70, [%r8+2432];
	fma.rn.f32 	%f71, %f69, %f70, %f68;
	ld.shared.f32 	%f72, [%r5+80];
	ld.shared.f32 	%f73, [%r8+2560];
	fma.rn.f32 	%f74, %f72, %f73, %f71;
	ld.shared.f32 	%f75, [%r5+84];
	ld.shared.f32 	%f76, [%r8+2688];
	fma.rn.f32 	%f77, %f75, %f76, %f74;
	ld.shared.f32 	%f78, [%r5+88];
	ld.shared.f32 	%f79, [%r8+2816];
	fma.rn.f32 	%f80, %f78, %f79, %f77;
	ld.shared.f32 	%f81, [%r5+92];
	ld.shared.f32 	%f82, [%r8+2944];
	fma.rn.f32 	%f83, %f81, %f82, %f80;
	ld.shared.f32 	%f84, [%r5+96];
	ld.shared.f32 	%f85, [%r8+3072];
	fma.rn.f32 	%f86, %f84, %f85, %f83;
	ld.shared.f32 	%f87, [%r5+100];
	ld.shared.f32 	%f88, [%r8+3200];
	fma.rn.f32 	%f89, %f87, %f88, %f86;
	ld.shared.f32 	%f90, [%r5+104];
	ld.shared.f32 	%f91, [%r8+3328];
	fma.rn.f32 	%f92, %f90, %f91, %f89;
	ld.shared.f32 	%f93, [%r5+108];
	ld.shared.f32 	%f94, [%r8+3456];
	fma.rn.f32 	%f95, %f93, %f94, %f92;
	ld.shared.f32 	%f96, [%r5+112];
	ld.shared.f32 	%f97, [%r8+3584];
	fma.rn.f32 	%f98, %f96, %f97, %f95;
	ld.shared.f32 	%f99, [%r5+116];
	ld.shared.f32 	%f100, [%r8+3712];
	fma.rn.f32 	%f101, %f99, %f100, %f98;
	ld.shared.f32 	%f102, [%r5+120];
	ld.shared.f32 	%f103, [%r8+3840];
	fma.rn.f32 	%f104, %f102, %f103, %f101;
	ld.shared.f32 	%f105, [%r5+124];
	ld.shared.f32 	%f106, [%r8+3968];
	fma.rn.f32 	%f110, %f105, %f106, %f104;
	bar.sync 	0;
	add.s32 	%r41, %r41, 1;
	setp.ne.s32 	%p8, %r41, 0;
	add.s32 	%r40, %r40, %r11;
	add.s32 	%r39, %r39, 32;
	add.s32 	%r38, %r38, 32;
	add.s32 	%r37, %r37, 32;
	@%p8 bra 	$L__BB3_2;
$L__BB3_7:
	setp.ge.s32 	%p9, %r2, %r23;
	setp.ge.s32 	%p10, %r4, %r24;
	or.pred  	%p11, %p9, %p10;
	@%p11 bra 	$L__BB3_9;
	mad.lo.s32 	%r36, %r24, %r2, %r4;
	cvta.to.global.u64 	%rd10, %rd5;
	mul.wide.s32 	%rd11, %r36, 4;
	add.s64 	%rd12, %rd10, %rd11;
	st.global.f32 	[%rd12], %f110;
$L__BB3_9:
	ret;

}


// ===== COMPILED SASS (sm_100) =====

	.target	sm_100

	.elftype	@"ET_EXEC"


//--------------------- .note.nv.tkinfo           --------------------------
	.section	.note.nv.tkinfo,"",@"SHT_NOTE"
	.sectionflags	@"SHF_NOTE_NV_TKINFO"
	.tkinfo
        /*0018*/ 	.word	0x00000002
        /*0030*/ 	.string	""
        /*0030*/ 	.string	"ptxas"
        /*0030*/ 	.string	"Cuda compilation tools, release 13.0, V13.0.88"
        /*0030*/ 	.string	"Build cuda_13.0.r13.0/compiler.36424714_0"
        /*0030*/ 	.string	"-arch sm_100 -m 64 "



//--------------------- .note.nv.cuinfo           --------------------------
	.section	.note.nv.cuinfo,"",@"SHT_NOTE"
	.sectionflags	@"SHF_NOTE_NV_CUINFO"
        /*0018*/ 	.short	0x0002
        /*001a*/ 	.short	0x0064
        /*001c*/ 	.short	0x0082
	.zero		2


//--------------------- .nv.info                  --------------------------
	.section	.nv.info,"",@"SHT_CUDA_INFO"
	.align	4


	//----- nvinfo : EIATTR_REGCOUNT
	.align		4
        /*0000*/ 	.byte	0x04, 0x2f
        /*0002*/ 	.short	(.L_1 - .L_0)
	.align		4
.L_0:
        /*0004*/ 	.word	index@(_Z34enforce_energy_conservation_kernelPKfPfiif)
        /*0008*/ 	.word	0x00000020


	//----- nvinfo : EIATTR_FRAME_SIZE
	.align		4
.L_1:
        /*000c*/ 	.byte	0x04, 0x11
        /*000e*/ 	.short	(.L_3 - .L_2)
	.align		4
.L_2:
        /*0010*/ 	.word	index@($__internal_3_$__cuda_sm3x_div_rn_noftz_f32_slowpath)
        /*0014*/ 	.word	0x00000000


	//----- nvinfo : EIATTR_FRAME_SIZE
	.align		4
.L_3:
        /*0018*/ 	.byte	0x04, 0x11
        /*001a*/ 	.short	(.L_5 - .L_4)
	.align		4
.L_4:
        /*001c*/ 	.word	index@($__internal_2_$__cuda_sm20_sqrt_rn_f32_slowpath)
        /*0020*/ 	.word	0x00000000


	//----- nvinfo : EIATTR_FRAME_SIZE
	.align		4
.L_5:
        /*0024*/ 	.byte	0x04, 0x11
        /*0026*/ 	.short	(.L_7 - .L_6)
	.align		4
.L_6:
        /*0028*/ 	.word	index@(_Z34enforce_energy_conservation_kernelPKfPfiif)
        /*002c*/ 	.word	0x00000000


	//----- nvinfo : EIATTR_REGCOUNT
	.align		4
.L_7:
        /*0030*/ 	.byte	0x04, 0x2f
        /*0032*/ 	.short	(.L_9 - .L_8)
	.align		4
.L_8:
        /*0034*/ 	.word	index@(_Z36enforce_momentum_conservation_kernelPKfPfiiii)
        /*0038*/ 	.word	0x00000020


	//----- nvinfo : EIATTR_FRAME_SIZE
	.align		4
.L_9:
        /*003c*/ 	.byte	0x04, 0x11
        /*003e*/ 	.short	(.L_11 - .L_10)
	.align		4
.L_10:
        /*0040*/ 	.word	index@(_Z36enforce_momentum_conservation_kernelPKfPfiiii)
        /*0044*/ 	.word	0x00000000


	//----- nvinfo : EIATTR_REGCOUNT
	.align		4
.L_11:
        /*0048*/ 	.byte	0x04, 0x2f
        /*004a*/ 	.short	(.L_13 - .L_12)
	.align		4
.L_12:
        /*004c*/ 	.word	index@(_Z34enforce_physics_constraints_kernelPKfPfiiff)
        /*0050*/ 	.word	0x00000020


	//----- nvinfo : EIATTR_FRAME_SIZE
	.align		4
.L_13:
        /*0054*/ 	.byte	0x04, 0x11
        /*0056*/ 	.short	(.L_15 - .L_14)
	.align		4
.L_14:
        /*0058*/ 	.word	index@($__internal_1_$__cuda_sm3x_div_rn_noftz_f32_slowpath)
        /*005c*/ 	.word	0x00000000


	//----- nvinfo : EIATTR_FRAME_SIZE
	.align		4
.L_15:
        /*0060*/ 	.byte	0x04, 0x11
        /*0062*/ 	.short	(.L_17 - .L_16)
	.align		4
.L_16:
        /*0064*/ 	.word	index@($__internal_0_$__cuda_sm20_sqrt_rn_f32_slowpath)
        /*0068*/ 	.word	0x00000000


	//----- nvinfo : EIATTR_FRAME_SIZE
	.align		4
.L_17:
        /*006c*/ 	.byte	0x04, 0x11
        /*006e*/ 	.short	(.L_19 - .L_18)
	.align		4
.L_18:
        /*0070*/ 	.word	index@(_Z34enforce_physics_constraints_kernelPKfPfiiff)
        /*0074*/ 	.word	0x00000000


	//----- nvinfo : EIATTR_REGCOUNT
	.align		4
.L_19:
        /*0078*/ 	.byte	0x04, 0x2f
        /*007a*/ 	.short	(.L_21 - .L_20)
	.align		4
.L_20:
        /*007c*/ 	.word	index@(_Z13matmul_kernelPKfS0_Pfiii)
        /*0080*/ 	.word	0x00000020


	//----- nvinfo : EIATTR_FRAME_SIZE
	.align		4
.L_21:
        /*0084*/ 	.byte	0x04, 0x11
        /*0086*/ 	.short	(.L_23 - .L_22)
	.align		4
.L_22:
        /*0088*/ 	.word	index@(_Z13matmul_kernelPKfS0_Pfiii)
        /*008c*/ 	.word	0x00000000


	//----- nvinfo : EIATTR_MIN_STACK_SIZE
	.align		4
.L_23:
        /*0090*/ 	.byte	0x04, 0x12
        /*0092*/ 	.short	(.L_25 - .L_24)
	.align		4
.L_24:
        /*0094*/ 	.word	index@(_Z13matmul_kernelPKfS0_Pfiii)
        /*0098*/ 	.word	0x00000000


	//----- nvinfo : EIATTR_MIN_STACK_SIZE
	.align		4
.L_25:
        /*009c*/ 	.byte	0x04, 0x12
        /*009e*/ 	.short	(.L_27 - .L_26)
	.align		4
.L_26:
        /*00a0*/ 	.word	index@(_Z34enforce_physics_constraints_kernelPKfPfiiff)
        /*00a4*/ 	.word	0x00000000


	//----- nvinfo : EIATTR_MIN_STACK_SIZE
	.align		4
.L_27:
        /*00a8*/ 	.byte	0x04, 0x12
        /*00aa*/ 	.short	(.L_29 - .L_28)
	.align		4
.L_28:
        /*00ac*/ 	.word	index@(_Z36enforce_momentum_conservation_kernelPKfPfiiii)
        /*00b0*/ 	.word	0x00000000


	//----- nvinfo : EIATTR_MIN_STACK_SIZE
	.align		4
.L_29:
        /*00b4*/ 	.byte	0x04, 0x12
        /*00b6*/ 	.short	(.L_31 - .L_30)
	.align		4
.L_30:
        /*00b8*/ 	.word	index@(_Z34enforce_energy_conservation_kernelPKfPfiif)
        /*00bc*/ 	.word	0x00000000
.L_31:


//--------------------- .nv.compat                --------------------------
	.section	.nv.compat,"",@"SHT_CUDA_COMPAT_INFO"
	.align	4
        /*0000*/ 	.byte	0x02, 0x09, 0x00, 0x00, 0x02, 0x02, 0x01, 0x00, 0x02, 0x05, 0x05, 0x00, 0x03, 0x07, 0x01, 0x01
        /*0010*/ 	.byte	0x02, 0x03, 0x00, 0x00, 0x02, 0x06, 0x01, 0x00, 0x04, 0x0b, 0x08, 0x00, 0x01, 0x00, 0x00, 0x00
        /*0020*/ 	.byte	0x00, 0x00, 0x00, 0x00


//--------------------- .nv.info._Z13matmul_kernelPKfS0_Pfiii --------------------------
	.section	.nv.info._Z13matmul_kernelPKfS0_Pfiii,"",@"SHT_CUDA_INFO"
	.sectionflags	@""
	.align	4


	//----- nvinfo : EIATTR_CUDA_API_VERSION
	.align		4
        /*0000*/ 	.byte	0x04, 0x37
        /*0002*/ 	.short	(.L_33 - .L_32)
.L_32:
        /*0004*/ 	.word	0x00000082


	//----- nvinfo : EIATTR_KPARAM_INFO
	.align		4
.L_33:
        /*0008*/ 	.byte	0x04, 0x17
        /*000a*/ 	.short	(.L_35 - .L_34)
.L_34:
        /*000c*/ 	.word	0x00000000
        /*0010*/ 	.short	0x0005
        /*0012*/ 	.short	0x0020
        /*0014*/ 	.byte	0x00, 0xf0, 0x11, 0x00


	//----- nvinfo : EIATTR_KPARAM_INFO
	.align		4
.L_35:
        /*0018*/ 	.byte	0x04, 0x17
        /*001a*/ 	.short	(.L_37 - .L_36)
.L_36:
        /*001c*/ 	.word	0x00000000
        /*0020*/ 	.short	0x0004
        /*0022*/ 	.short	0x001c
        /*0024*/ 	.byte	0x00, 0xf0, 0x11, 0x00


	//----- nvinfo : EIATTR_KPARAM_INFO
	.align		4
.L_37:
        /*0028*/ 	.byte	0x04, 0x17
        /*002a*/ 	.short	(.L_39 - .L_38)
.L_38:
        /*002c*/ 	.word	0x00000000
        /*0030*/ 	.short	0x0003
        /*0032*/ 	.short	0x0018
        /*0034*/ 	.byte	0x00, 0xf0, 0x11, 0x00


	//----- nvinfo : EIATTR_KPARAM_INFO
	.align		4
.L_39:
        /*0038*/ 	.byte	0x04, 0x17
        /*003a*/ 	.short	(.L_41 - .L_40)
.L_40:
        /*003c*/ 	.word	0x00000000
        /*0040*/ 	.short	0x0002
        /*0042*/ 	.short	0x0010
        /*0044*/ 	.byte	0x00, 0xf5, 0x21, 0x00


	//----- nvinfo : EIATTR_KPARAM_INFO
	.align		4
.L_41:
        /*0048*/ 	.byte	0x04, 0x17
        /*004a*/ 	.short	(.L_43 - .L_42)
.L_42:
        /*004c*/ 	.word	0x00000000
        /*0050*/ 	.short	0x0001
        /*0052*/ 	.short	0x0008
        /*0054*/ 	.byte	0x00, 0xf5, 0x21, 0x00


	//----- nvinfo : EIATTR_KPARAM_INFO
	.align		4
.L_43:
        /*0058*/ 	.byte	0x04, 0x17
        /*005a*/ 	.short	(.L_45 - .L_44)
.L_44:
        /*005c*/ 	.word	0x00000000
        /*0060*/ 	.short	0x0000
        /*0062*/ 	.short	0x0000
        /*0064*/ 	.byte	0x00, 0xf5, 0x21, 0x00


	//----- nvinfo : EIATTR_SPARSE_MMA_MASK
	.align		4
.L_45:
        /*0068*/ 	.byte	0x03, 0x50
        /*006a*/ 	.short	0x0000


	//----- nvinfo : EIATTR_MAXREG_COUNT
	.align		4
        /*006c*/ 	.byte	0x03, 0x1b
        /*006e*/ 	.short	0x00ff


	//----- nvinfo : EIATTR_NUM_BARRIERS
	.align		4
        /*0070*/ 	.byte	0x02, 0x4c
        /*0072*/ 	.byte	0x01
	.zero		1


	//----- nvinfo : EIATTR_MERCURY_ISA_VERSION
	.align		4
        /*0074*/ 	.byte	0x03, 0x5f
        /*0076*/ 	.short	0x0101


	//----- nvinfo : EIATTR_VRC_CTA_INIT_COUNT
	.align		4
        /*0078*/ 	.byte	0x02, 0x4a
	.zero		1
	.zero		1


	//----- nvinfo : EIATTR_EXIT_INSTR_OFFSETS
	.align		4
        /*007c*/ 	.byte	0x04, 0x1c
        /*007e*/ 	.short	(.L_47 - .L_46)


	//   ....[0]....
.L_46:
        /*0080*/ 	.word	0x00000830


	//   ....[1]....
        /*0084*/ 	.word	0x00000880


	//----- nvinfo : EIATTR_CBANK_PARAM_SIZE
	.align		4
.L_47:
        /*0088*/ 	.byte	0x03, 0x19
        /*008a*/ 	.short	0x0024


	//----- nvinfo : EIATTR_PARAM_CBANK
	.align		4
        /*008c*/ 	.byte	0x04, 0x0a
        /*008e*/ 	.short	(.L_49 - .L_48)
	.align		4
.L_48:
        /*0090*/ 	.word	index@(.nv.constant0._Z13matmul_kernelPKfS0_Pfiii)
        /*0094*/ 	.short	0x0380
        /*0096*/ 	.short	0x0024


	//----- nvinfo : EIATTR_SW_WAR
	.align		4
.L_49:
        /*0098*/ 	.byte	0x04, 0x36
        /*009a*/ 	.short	(.L_51 - .L_50)
.L_50:
        /*009c*/ 	.word	0x00000008
.L_51:


//--------------------- .nv.info._Z34enforce_physics_constraints_kernelPKfPfiiff --------------------------
	.section	.nv.info._Z34enforce_physics_constraints_kernelPKfPfiiff,"",@"SHT_CUDA_INFO"
	.sectionflags	@""
	.align	4


	//----- nvinfo : EIATTR_CUDA_API_VERSION
	.align		4
        /*0000*/ 	.byte	0x04, 0x37
        /*0002*/ 	.short	(.L_53 - .L_52)
.L_52:
        /*0004*/ 	.word	0x00000082


	//----- nvinfo : EIATTR_KPARAM_INFO
	.align		4
.L_53:
        /*0008*/ 	.byte	0x04, 0x17
        /*000a*/ 	.short	(.L_55 - .L_54)
.L_54:
        /*000c*/ 	.word	0x00000000
        /*0010*/ 	.short	0x0005
        /*0012*/ 	.short	0x001c
        /*0014*/ 	.byte	0x00, 0xf0, 0x11, 0x00


	//----- nvinfo : EIATTR_KPARAM_INFO
	.align		4
.L_55:
        /*0018*/ 	.byte	0x04, 0x17
        /*001a*/ 	.short	(.L_57 - .L_56)
.L_56:
        /*001c*/ 	.word	0x00000000
        /*0020*/ 	.short	0x0004
        /*0022*/ 	.short	0x0018
        /*0024*/ 	.byte	0x00, 0xf0, 0x11, 0x00


	//----- nvinfo : EIATTR_KPARAM_INFO
	.align		4
.L_57:
        /*0028*/ 	.byte	0x04, 0x17
        /*002a*/ 	.short	(.L_59 - .L_58)
.L_58:
        /*002c*/ 	.word	0x00000000
        /*0030*/ 	.short	0x0003
        /*0032*/ 	.short	0x0014
        /*0034*/ 	.byte	0x00, 0xf0, 0x11, 0x00


	//----- nvinfo : EIATTR_KPARAM_INFO
	.align		4
.L_59:
        /*0038*/ 	.byte	0x04, 0x17
        /*003a*/ 	.short	(.L_61 - .L_60)
.L_60:
        /*003c*/ 	.word	0x00000000
        /*0040*/ 	.short	0x0002
        /*0042*/ 	.short	0x0010
        /*0044*/ 	.byte	0x00, 0xf0, 0x11, 0x00


	//----- nvinfo : EIATTR_KPARAM_INFO
	.align		4
.L_61:
        /*0048*/ 	.byte	0x04, 0x17
        /*004a*/ 	.short	(.L_63 - .L_62)
.L_62:
        /*004c*/ 	.word	0x00000000
        /*0050*/ 	.short	0x0001
        /*0052*/ 	.short	0x0008
        /*0054*/ 	.byte	0x00, 0xf5, 0x21, 0x00


	//----- nvinfo : EIATTR_KPARAM_INFO
	.align		4
.L_63:
        /*0058*/ 	.byte	0x04, 0x17
        /*005a*/ 	.short	(.L_65 - .L_64)
.L_64:
        /*005c*/ 	.word	0x00000000
        /*0060*/ 	.short	0x0000
        /*0062*/ 	.short	0x0000
        /*0064*/ 	.byte	0x00, 0xf5, 0x21, 0x00


	//----- nvinfo : EIATTR_SPARSE_MMA_MASK
	.align		4
.L_65:
        /*0068*/ 	.byte	0x03, 0x50
        /*006a*/ 	.short	0x0000


	//----- nvinfo : EIATTR_MAXREG_COUNT
	.align		4
        /*006c*/ 	.byte	0x03, 0x1b
        /*006e*/ 	.short	0x00ff


	//----- nvinfo : EIATTR_MERCURY_ISA_VERSION
	.align		4
        /*0070*/ 	.byte	0x03, 0x5f
        /*0072*/ 	.short	0x0101


	//----- nvinfo : EIATTR_VRC_CTA_INIT_COUNT
	.align		4
        /*0074*/ 	.byte	0x02, 0x4a
	.zero		1
	.zero		1


	//----- nvinfo : EIATTR_EXIT_INSTR_OFFSETS
	.align		4
        /*0078*/ 	.byte	0x04, 0x1c
        /*007a*/ 	.short	(.L_67 - .L_66)


	//   ....[0]....
.L_66:
        /*007c*/ 	.word	0x00000070


	//   ....[1]....
        /*0080*/ 	.word	0x000009a0


	//   ....[2]....
        /*0084*/ 	.word	0x00000e90


	//   ....[3]....
        /*0088*/ 	.word	0x00001120


	//   ....[4]....
        /*008c*/ 	.word	0x000012f0


	//   ....[5]....
        /*0090*/ 	.word	0x00001400


	//----- nvinfo : EIATTR_CRS_STACK_SIZE
	.align		4
.L_67:
        /*0094*/ 	.byte	0x04, 0x1e
        /*0096*/ 	.short	(.L_69 - .L_68)
.L_68:
        /*0098*/ 	.word	0x00000000


	//----- nvinfo : EIATTR_CBANK_PARAM_SIZE
	.align		4
.L_69:
        /*009c*/ 	.byte	0x03, 0x19
        /*009e*/ 	.short	0x0020


	//----- nvinfo : EIATTR_PARAM_CBANK
	.align		4
        /*00a0*/ 	.byte	0x04, 0x0a
        /*00a2*/ 	.short	(.L_71 - .L_70)
	.align		4
.L_70:
        /*00a4*/ 	.word	index@(.nv.constant0._Z34enforce_physics_constraints_kernelPKfPfiiff)
        /*00a8*/ 	.short	0x0380
        /*00aa*/ 	.short	0x0020


	//----- nvinfo : EIATTR_SW_WAR
	.align		4
.L_71:
        /*00ac*/ 	.byte	0x04, 0x36
        /*00ae*/ 	.short	(.L_73 - .L_72)
.L_72:
        /*00b0*/ 	.word	0x00000008
.L_73:


//--------------------- .nv.info._Z36enforce_momentum_conservation_kernelPKfPfiiii --------------------------
	.section	.nv.info._Z36enforce_momentum_conservation_kernelPKfPfiiii,"",@"SHT_CUDA_INFO"
	.sectionflags	@""
	.align	4


	//----- nvinfo : EIATTR_CUDA_API_VERSION
	.align		4
        /*0000*/ 	.byte	0x04, 0x37
        /*0002*/ 	.short	(.L_75 - .L_74)
.L_74:
        /*0004*/ 	.word	0x00000082


	//----- nvinfo : EIATTR_KPARAM_INFO
	.align		4
.L_75:
        /*0008*/ 	.byte	0x04, 0x17
        /*000a*/ 	.short	(.L_77 - .L_76)
.L_76:
        /*000c*/ 	.word	0x00000000
        /*0010*/ 	.short	0x0005
        /*0012*/ 	.short	0x001c
        /*0014*/ 	.byte	0x00, 0xf0, 0x11, 0x00


	//----- nvinfo : EIATTR_KPARAM_INFO
	.align		4
.L_77:
        /*0018*/ 	.byte	0x04, 0x17
        /*001a*/ 	.short	(.L_79 - .L_78)
.L_78:
        /*001c*/ 	.word	0x00000000
        /*0020*/ 	.short	0x0004
        /*0022*/ 	.short	0x0018
        /*0024*/ 	.byte	0x00, 0xf0, 0x11, 0x00


	//----- nvinfo : EIATTR_KPARAM_INFO
	.align		4
.L_79:
        /*0028*/ 	.byte	0x04, 0x17
        /*002a*/ 	.short	(.L_81 - .L_80)
.L_80:
        /*002c*/ 	.word	0x00000000
        /*0030*/ 	.short	0x0003
        /*0032*/ 	.short	0x0014
        /*0034*/ 	.byte	0x00, 0xf0, 0x11, 0x00


	//----- nvinfo : EIATTR_KPARAM_INFO
	.align		4
.L_81:
        /*0038*/ 	.byte	0x04, 0x17
        /*003a*/ 	.short	(.L_83 - .L_82)
.L_82:
        /*003c*/ 	.word	0x00000000
        /*0040*/ 	.short	0x0002
        /*0042*/ 	.short	0x0010
        /*0044*/ 	.byte	0x00, 0xf0, 0x11, 0x00


	//----- nvinfo : EIATTR_KPARAM_INFO
	.align		4
.L_83:
        /*0048*/ 	.byte	0x04, 0x17
        /*004a*/ 	.short	(.L_85 - .L_84)
.L_84:
        /*004c*/ 	.word	0x00000000
        /*0050*/ 	.short	0x0001
        /*0052*/ 	.short	0x0008
        /*0054*/ 	.byte	0x00, 0xf5, 0x21, 0x00


	//----- nvinfo : EIATTR_KPARAM_INFO
	.align		4
.L_85:
        /*0058*/ 	.byte	0x04, 0x17
        /*005a*/ 	.short	(.L_87 - .L_86)
.L_86:
        /*005c*/ 	.word	0x00000000
        /*0060*/ 	.short	0x0000
        /*0062*/ 	.short	0x0000
        /*0064*/ 	.byte	0x00, 0xf5, 0x21, 0x00


	//----- nvinfo : EIATTR_SPARSE_MMA_MASK
	.align		4
.L_87:
        /*0068*/ 	.byte	0x03, 0x50
        /*006a*/ 	.short	0x0000


	//----- nvinfo : EIATTR_MAXREG_COUNT
	.align		4
        /*006c*/ 	.byte	0x03, 0x1b
        /*006e*/ 	.short	0x00ff


	//----- nvinfo : EIATTR_MERCURY_ISA_VERSION
	.align		4
        /*0070*/ 	.byte	0x03, 0x5f
        /*0072*/ 	.short	0x0101


	//----- nvinfo : EIATTR_VRC_CTA_INIT_COUNT
	.align		4
        /*0074*/ 	.byte	0x02, 0x4a
	.zero		1
	.zero		1


	//----- nvinfo : EIATTR_EXIT_INSTR_OFFSETS
	.align		4
        /*0078*/ 	.byte	0x04, 0x1c
        /*007a*/ 	.short	(.L_89 - .L_88)


	//   ....[0]....
.L_88:
        /*007c*/ 	.word	0x00000070


	//   ....[1]....
        /*0080*/ 	.word	0x000001d0


	//   ....[2]....
        /*0084*/ 	.word	0x00000ae0


	//   ....[3]....
        /*0088*/ 	.word	0x00000f30


	//   ....[4]....
        /*008c*/ 	.word	0x000011b0


	//   ....[5]....
        /*0090*/ 	.word	0x00001270


	//   ....[6]....
        /*0094*/ 	.word	0x00001300


	//----- nvinfo : EIATTR_CBANK_PARAM_SIZE
	.align		4
.L_89:
        /*0098*/ 	.byte	0x03, 0x19
        /*009a*/ 	.short	0x0020


	//----- nvinfo : EIATTR_PARAM_CBANK
	.align		4
        /*009c*/ 	.byte	0x04, 0x0a
        /*009e*/ 	.short	(.L_91 - .L_90)
	.align		4
.L_90:
        /*00a0*/ 	.word	index@(.nv.constant0._Z36enforce_momentum_conservation_kernelPKfPfiiii)
        /*00a4*/ 	.short	0x0380
        /*00a6*/ 	.short	0x0020


	//----- nvinfo : EIATTR_SW_WAR
	.align		4
.L_91:
        /*00a8*/ 	.byte	0x04, 0x36
        /*00aa*/ 	.short	(.L_93 - .L_92)
.L_92:
        /*00ac*/ 	.word	0x00000008
.L_93:


//--------------------- .nv.info._Z34enforce_energy_conservation_kernelPKfPfiif --------------------------
	.section	.nv.info._Z34enforce_energy_conservation_kernelPKfPfiif,"",@"SHT_CUDA_INFO"
	.sectionflags	@""
	.align	4


	//----- nvinfo : EIATTR_CUDA_API_VERSION
	.align		4
        /*0000*/ 	.byte	0x04, 0x37
        /*0002*/ 	.short	(.L_95 - .L_94)
.L_94:
        /*0004*/ 	.word	0x00000082


	//----- nvinfo : EIATTR_KPARAM_INFO
	.align		4
.L_95:
        /*0008*/ 	.byte	0x04, 0x17
        /*000a*/ 	.short	(.L_97 - .L_96)
.L_96:
        /*000c*/ 	.word	0x00000000
        /*0010*/ 	.short	0x0004
        /*0012*/ 	.short	0x0018
        /*0014*/ 	.byte	0x00, 0xf0, 0x11, 0x00


	//----- nvinfo : EIATTR_KPARAM_INFO
	.align		4
.L_97:
        /*0018*/ 	.byte	0x04, 0x17
        /*001a*/ 	.short	(.L_99 - .L_98)
.L_98:
        /*001c*/ 	.word	0x00000000
        /*0020*/ 	.short	0x0003
        /*0022*/ 	.short	0x0014
        /*0024*/ 	.byte	0x00, 0xf0, 0x11, 0x00


	//----- nvinfo : EIATTR_KPARAM_INFO
	.align		4
.L_99:
        /*0028*/ 	.byte	0x04, 0x17
        /*002a*/ 	.short	(.L_101 - .L_100)
.L_100:
        /*002c*/ 	.word	0x00000000
        /*0030*/ 	.short	0x0002
        /*0032*/ 	.short	0x0010
        /*0034*/ 	.byte	0x00, 0xf0, 0x11, 0x00


	//----- nvinfo : EIATTR_KPARAM_INFO
	.align		4
.L_101:
        /*0038*/ 	.byte	0x04, 0x17
        /*003a*/ 	.short	(.L_103 - .L_102)
.L_102:
        /*003c*/ 	.word	0x00000000
        /*0040*/ 	.short	0x0001
        /*0042*/ 	.short	0x0008
        /*0044*/ 	.byte	0x00, 0xf5, 0x21, 0x00


	//----- nvinfo : EIATTR_KPARAM_INFO
	.align		4
.L_103:
        /*0048*/ 	.byte	0x04, 0x17
        /*004a*/ 	.short	(.L_105 - .L_104)
.L_104:
        /*004c*/ 	.word	0x00000000
        /*0050*/ 	.short	0x0000
        /*0052*/ 	.short	0x0000
        /*0054*/ 	.byte	0x00, 0xf5, 0x21, 0x00


	//----- nvinfo : EIATTR_SPARSE_MMA_MASK
	.align		4
.L_105:
        /*0058*/ 	.byte	0x03, 0x50
        /*005a*/ 	.short	0x0000


	//----- nvinfo : EIATTR_MAXREG_COUNT
	.align		4
        /*005c*/ 	.byte	0x03, 0x1b
        /*005e*/ 	.short	0x00ff


	//----- nvinfo : EIATTR_MERCURY_ISA_VERSION
	.align		4
        /*0060*/ 	.byte	0x03, 0x5f
        /*0062*/ 	.short	0x0101


	//----- nvinfo : EIATTR_VRC_CTA_INIT_COUNT
	.align		4
        /*0064*/ 	.byte	0x02, 0x4a
	.zero		1
	.zero		1


	//----- nvinfo : EIATTR_EXIT_INSTR_OFFSETS
	.align		4
        /*0068*/ 	.byte	0x04, 0x1c
        /*006a*/ 	.short	(.L_107 - .L_106)


	//   ....[0]....
.L_106:
        /*006c*/ 	.word	0x00000070


	//   ....[1]....
        /*0070*/ 	.word	0x000009a0


	//   ....[2]....
        /*0074*/ 	.word	0x00000e30


	//   ....[3]....
        /*0078*/ 	.word	0x00001060


	//   ....[4]....
        /*007c*/ 	.word	0x000011d0


	//   ....[5]....
        /*0080*/ 	.word	0x000012b0


	//----- nvinfo : EIATTR_CRS_STACK_SIZE
	.align		4
.L_107:
        /*0084*/ 	.byte	0x04, 0x1e
        /*0086*/ 	.short	(.L_109 - .L_108)
.L_108:
        /*0088*/ 	.word	0x00000000


	//----- nvinfo : EIATTR_CBANK_PARAM_SIZE
	.align		4
.L_109:
        /*008c*/ 	.byte	0x03, 0x19
        /*008e*/ 	.short	0x001c


	//----- nvinfo : EIATTR_PARAM_CBANK
	.align		4
        /*0090*/ 	.byte	0x04, 0x0a
        /*0092*/ 	.short	(.L_111 - .L_110)
	.align		4
.L_110:
        /*0094*/ 	.word	index@(.nv.constant0._Z34enforce_energy_conservation_kernelPKfPfiif)
        /*0098*/ 	.short	0x0380
        /*009a*/ 	.short	0x001c


	//----- nvinfo : EIATTR_SW_WAR
	.align		4
.L_111:
        /*009c*/ 	.byte	0x04, 0x36
        /*009e*/ 	.short	(.L_113 - .L_112)
.L_112:
        /*00a0*/ 	.word	0x00000008
.L_113:


//--------------------- .nv.callgraph             --------------------------
	.section	.nv.callgraph,"",@"SHT_CUDA_CALLGRAPH"
	.align	4
	.sectionentsize	8
	.align		4
        /*0000*/ 	.word	0x00000000
	.align		4
        /*0004*/ 	.word	0xffffffff
	.align		4
        /*0008*/ 	.word	0x00000000
	.align		4
        /*000c*/ 	.word	0xfffffffe
	.align		4
        /*0010*/ 	.word	0x00000000
	.align		4
        /*0014*/ 	.word	0xfffffffd
	.align		4
        /*0018*/ 	.word	0x00000000
	.align		4
        /*001c*/ 	.word	0xfffffffc


//--------------------- .text._Z13matmul_kernelPKfS0_Pfiii --------------------------
	.section	.text._Z13matmul_kernelPKfS0_Pfiii,"ax",@progbits
	.align	128
        .global         _Z13matmul_kernelPKfS0_Pfiii
        .type           _Z13matmul_kernelPKfS0_Pfiii,@function
        .size           _Z13matmul_kernelPKfS0_Pfiii,(.L_x_76 - _Z13matmul_kernelPKfS0_Pfiii)
        .other          _Z13matmul_kernelPKfS0_Pfiii,@"STO_CUDA_ENTRY STV_DEFAULT"
_Z13matmul_kernelPKfS0_Pfiii:
.text._Z13matmul_kernelPKfS0_Pfiii:
[----:B------:R-:W-:Y:S01]  /*0000*/  LDC R1, c[0x0][0x37c] ;  /* 0x0000df00ff017b82 */ /* 0x000fe20000000800 */
[----:B------:R-:W0:Y:S01]  /*0010*/  S2R R17, SR_TID.Y ;  /* 0x0000000000117919 */ /* 0x000e220000002200 */
[----:B------:R-:W1:Y:S06]  /*0020*/  LDCU UR10, c[0x0][0x3a0] ;  /* 0x00007400ff0a77ac */ /* 0x000e6c0008000800 */
[----:B------:R-:W0:Y:S01]  /*0030*/  LDC R19, c[0x0][0x364] ;  /* 0x0000d900ff137b82 */ /* 0x000e220000000800 */
[----:B------:R-:W-:Y:S01]  /*0040*/  HFMA2 R21, -RZ, RZ, 0, 0 ;  /* 0x00000000ff157431 */ /* 0x000fe200000001ff */
[----:B------:R-:W2:Y:S01]  /*0050*/  S2R R16, SR_TID.X ;  /* 0x0000000000107919 */ /* 0x000ea20000002100 */
[----:B------:R-:W3:Y:S05]  /*0060*/  LDCU.64 UR8, c[0x0][0x358] ;  /* 0x00006b00ff0877ac */ /* 0x000eea0008000a00 */
[----:B------:R-:W0:Y:S08]  /*0070*/  S2UR UR4, SR_CTAID.Y ;  /* 0x00000000000479c3 */ /* 0x000e300000002600 */
[----:B------:R-:W2:Y:S01]  /*0080*/  S2UR UR5, SR_CTAID.X ;  /* 0x00000000000579c3 */ /* 0x000ea20000002500 */
[----:B-1----:R-:W-:-:S07]  /*0090*/  UISETP.GE.AND UP0, UPT, UR10, 0x1, UPT ;  /* 0x000000010a00788c */ /* 0x002fce000bf06270 */
[----:B------:R-:W2:Y:S01]  /*00a0*/  LDC R18, c[0x0][0x360] ;  /* 0x0000d800ff127b82 */ /* 0x000ea20000000800 */
[----:B0-----:R-:W-:Y:S02]  /*00b0*/  IMAD R19, R19, UR4, R17 ;  /* 0x0000000413137c24 */ /* 0x001fe4000f8e0211 */
[----:B--2---:R-:W-:Y:S01]  /*00c0*/  IMAD R18, R18, UR5, R16 ;  /* 0x0000000512127c24 */ /* 0x004fe2000f8e0210 */
[----:B---3--:R-:W-:Y:S06]  /*00d0*/  BRA.U !UP0, `(.L_x_0) ;  /* 0x0000000508c87547 */ /* 0x008fec000b800000 */
[----:B------:R-:W0:Y:S01]  /*00e0*/  S2UR UR7, SR_CgaCtaId ;  /* 0x00000000000779c3 */ /* 0x000e220000008800 */
[----:B------:R-:W1:Y:S01]  /*00f0*/  LDCU UR11, c[0x0][0x39c] ;  /* 0x00007380ff0b77ac */ /* 0x000e620008000800 */
[----:B------:R-:W-:Y:S01]  /*0100*/  MOV R21, RZ ;  /* 0x000000ff00157202 */ /* 0x000fe20000000f00 */
[----:B------:R-:W-:Y:S01]  /*0110*/  IMAD R6, R19, UR10, R16 ;  /* 0x0000000a13067c24 */ /* 0x000fe2000f8e0210 */
[----:B------:R-:W-:Y:S01]  /*0120*/  UMOV UR5, 0x400 ;  /* 0x0000040000057882 */ /* 0x000fe20000000000 */
[----:B------:R-:W-:-:S03]  /*0130*/  UIADD3 UR4, UPT, UPT, UR10, 0x1f, URZ ;  /* 0x0000001f0a047890 */ /* 0x000fc6000fffe0ff */
[----:B------:R-:W2:Y:S01]  /*0140*/  LDC R0, c[0x0][0x39c] ;  /* 0x0000e700ff007b82 */ /* 0x000ea20000000800 */
[----:B------:R-:W-:Y:S02]  /*0150*/  UIADD3 UR6, UPT, UPT, UR5, 0x1000, URZ ;  /* 0x0000100005067890 */ /* 0x000fe4000fffe0ff */
[----:B------:R-:W-:Y:S01]  /*0160*/  USHF.R.U32.HI UR4, URZ, 0x5, UR4 ;  /* 0x00000005ff047899 */ /* 0x000fe20008011604 */
[----:B------:R-:W3:Y:S01]  /*0170*/  LDCU UR13, c[0x0][0x3a0] ;  /* 0x00007400ff0d77ac */ /* 0x000ee20008000800 */
[----:B------:R-:W4:Y:S01]  /*0180*/  LDCU UR12, c[0x0][0x398] ;  /* 0x00007300ff0c77ac */ /* 0x000f220008000800 */
[----:B-1----:R-:W-:Y:S01]  /*0190*/  IMAD R7, R17, UR11, R18 ;  /* 0x0000000b11077c24 */ /* 0x002fe2000f8e0212 */
[----:B------:R-:W-:Y:S02]  /*01a0*/  UIADD3 UR4, UPT, UPT, -UR4, URZ, URZ ;  /* 0x000000ff04047290 */ /* 0x000fe4000fffe1ff */
[----:B0-----:R-:W-:Y:S02]  /*01b0*/  ULEA UR5, UR7, UR5, 0x18 ;  /* 0x0000000507057291 */ /* 0x001fe4000f8ec0ff */
[----:B------:R-:W-:-:S04]  /*01c0*/  ULEA UR6, UR7, UR6, 0x18 ;  /* 0x0000000607067291 */ /* 0x000fc8000f8ec0ff */
[C---:B------:R-:W-:Y:S02]  /*01d0*/  LEA R5, R17.reuse, UR5, 0x7 ;  /* 0x0000000511057c11 */ /* 0x040fe4000f8e38ff */
[C---:B------:R-:W-:Y:S02]  /*01e0*/  LEA R2, R16.reuse, UR6, 0x2 ;  /* 0x0000000610027c11 */ /* 0x040fe4000f8e10ff */
[----:B------:R-:W-:Y:S02]  /*01f0*/  LEA R4, R16, R5, 0x2 ;  /* 0x0000000510047211 */ /* 0x000fe400078e10ff */
[----:B---34-:R-:W-:-:S07]  /*0200*/  LEA R3, R17, R2, 0x7 ;  /* 0x0000000211037211 */ /* 0x018fce00078e38ff */
.L_x_1:
[----:B------:R-:W-:Y:S01]  /*0210*/  ISETP.GE.U32.AND P1, PT, R16, UR13, PT ;  /* 0x0000000d10007c0c */ /* 0x000fe2000bf26070 */
[----:B------:R-:W-:Y:S01]  /*0220*/  HFMA2 R24, -RZ, RZ, 0, 0 ;  /* 0x00000000ff187431 */ /* 0x000fe200000001ff */
[----:B------:R-:W-:Y:S02]  /*0230*/  ISETP.GE.U32.AND P0, PT, R17, UR13, PT ;  /* 0x0000000d11007c0c */ /* 0x000fe4000bf06070 */
[----:B------:R-:W-:Y:S02]  /*0240*/  ISETP.GE.OR P1, PT, R19, UR12, P1 ;  /* 0x0000000c13007c0c */ /* 0x000fe40008f26670 */
[----:B--2---:R-:W-:Y:S02]  /*0250*/  ISETP.GE.OR P0, PT, R18, R0, P0 ;  /* 0x000000001200720c */ /* 0x004fe40000706670 */
[----:B------:R-:W-:-:S09]  /*0260*/  MOV R29, RZ ;  /* 0x000000ff001d7202 */ /* 0x000fd20000000f00 */
[----:B------:R-:W0:Y:S08]  /*0270*/  @!P1 LDC.64 R10, c[0x0][0x380] ;  /* 0x0000e000ff0a9b82 */ /* 0x000e300000000a00 */
[----:B------:R-:W1:Y:S01]  /*0280*/  @!P0 LDC.64 R8, c[0x0][0x388] ;  /* 0x0000e200ff088b82 */ /* 0x000e620000000a00 */
[----:B0-----:R-:W-:-:S05]  /*0290*/  @!P1 IMAD.WIDE.U32 R10, R6, 0x4, R10 ;  /* 0x00000004060a9825 */ /* 0x001fca00078e000a */
[----:B------:R-:W2:Y:S01]  /*02a0*/  @!P1 LDG.E.CONSTANT R29, desc[UR8][R10.64] ;  /* 0x000000080a1d9981 */ /* 0x000ea2000c1e9900 */
[----:B-1----:R-:W-:-:S05]  /*02b0*/  @!P0 IMAD.WIDE.U32 R22, R7, 0x4, R8 ;  /* 0x0000000407168825 */ /* 0x002fca00078e0008 */
[----:B------:R-:W3:Y:S01]  /*02c0*/  @!P0 LDG.E.CONSTANT R24, desc[UR8][R22.64] ;  /* 0x0000000816188981 */ /* 0x000ee2000c1e9900 */
[----:B------:R-:W-:-:S04]  /*02d0*/  UIADD3 UR4, UPT, UPT, UR4, 0x1, URZ ;  /* 0x0000000104047890 */ /* 0x000fc8000fffe0ff */
[----:B------:R-:W-:Y:S01]  /*02e0*/  UISETP.NE.AND UP0, UPT, UR4, URZ, UPT ;  /* 0x000000ff0400728c */ /* 0x000fe2000bf05270 */
[----:B------:R-:W-:Y:S01]  /*02f0*/  IADD3 R17, PT, PT, R17, 0x20, RZ ;  /* 0x0000002011117810 */ /* 0x000fe20007ffe0ff */
[----:B--2---:R-:W-:Y:S04]  /*0300*/  STS [R4], R29 ;  /* 0x0000001d04007388 */ /* 0x004fe80000000800 */
[----:B---3--:R-:W-:Y:S01]  /*0310*/  STS [R3], R24 ;  /* 0x0000001803007388 */ /* 0x008fe20000000800 */
[----:B------:R-:W-:Y:S06]  /*0320*/  BAR.SYNC.DEFER_BLOCKING 0x0 ;  /* 0x0000000000007b1d */ /* 0x000fec0000010000 */
[----:B------:R-:W-:Y:S04]  /*0330*/  LDS R28, [R2] ;  /* 0x00000000021c7984 */ /* 0x000fe80000000800 */
[----:B------:R-:W0:Y:S04]  /*0340*/  LDS.128 R12, [R5] ;  /* 0x00000000050c7984 */ /* 0x000e280000000c00 */
[----:B------:R-:W1:Y:S04]  /*0350*/  LDS R23, [R2+0x80] ;  /* 0x0000800002177984 */ /* 0x000e680000000800 */
[----:B------:R-:W2:Y:S04]  /*0360*/  LDS R27, [R2+0x100] ;  /* 0x00010000021b7984 */ /* 0x000ea80000000800 */
[----:B------:R-:W3:Y:S04]  /*0370*/  LDS R26, [R2+0x180] ;  /* 0x00018000021a7984 */ /* 0x000ee80000000800 */
[----:B------:R-:W-:Y:S04]  /*0380*/  LDS R25, [R2+0x200] ;  /* 0x0002000002197984 */ /* 0x000fe80000000800 */
[----:B------:R-:W4:Y:S04]  /*0390*/  LDS.128 R8, [R5+0x10] ;  /* 0x0000100005087984 */ /* 0x000f280000000c00 */
[----:B------:R-:W5:Y:S04]  /*03a0*/  LDS R20, [R2+0x280] ;  /* 0x0002800002147984 */ /* 0x000f680000000800 */
[----:B------:R-:W-:Y:S04]  /*03b0*/  LDS R24, [R2+0x380] ;  /* 0x0003800002187984 */ /* 0x000fe80000000800 */
[----:B------:R-:W-:Y:S01]  /*03c0*/  LDS R22, [R2+0x480] ;  /* 0x0004800002167984 */ /* 0x000fe20000000800 */
[----:B0-----:R-:W-:-:S03]  /*03d0*/  FFMA R12, R12, R28, R21 ;  /* 0x0000001c0c0c7223 */ /* 0x001fc60000000015 */
[----:B------:R-:W0:Y:S01]  /*03e0*/  LDS R21, [R2+0x300] ;  /* 0x0003000002157984 */ /* 0x000e220000000800 */
[----:B-1----:R-:W-:-:S03]  /*03f0*/  FFMA R12, R23, R13, R12 ;  /* 0x0000000d170c7223 */ /* 0x002fc6000000000c */
[----:B------:R-:W-:Y:S01]  /*0400*/  LDS R23, [R2+0x400] ;  /* 0x0004000002177984 */ /* 0x000fe20000000800 */
[----:B--2---:R-:W-:-:S04]  /*0410*/  FFMA R27, R27, R14, R12 ;  /* 0x0000000e1b1b7223 */ /* 0x004fc8000000000c */
[----:B---3--:R-:W-:Y:S02]  /*0420*/  FFMA R27, R26, R15, R27 ;  /* 0x0000000f1a1b7223 */ /* 0x008fe4000000001b */
[----:B------:R-:W1:Y:S04]  /*0430*/  LDS.128 R12, [R5+0x20] ;  /* 0x00002000050c7984 */ /* 0x000e680000000c00 */
[----:B------:R-:W-:Y:S01]  /*0440*/  LDS R26, [R2+0x580] ;  /* 0x00058000021a7984 */ /* 0x000fe20000000800 */
[----:B----4-:R-:W-:-:S03]  /*0450*/  FFMA R27, R8, R25, R27 ;  /* 0x00000019081b7223 */ /* 0x010fc6000000001b */
[----:B------:R-:W2:Y:S01]  /*0460*/  LDS R25, [R2+0x500] ;  /* 0x0005000002197984 */ /* 0x000ea20000000800 */
[----:B-----5:R-:W-:-:S04]  /*0470*/  FFMA R20, R20, R9, R27 ;  /* 0x0000000914147223 */ /* 0x020fc8000000001b */
[----:B0-----:R-:W-:Y:S02]  /*0480*/  FFMA R21, R21, R10, R20 ;  /* 0x0000000a15157223 */ /* 0x001fe40000000014 */
[----:B------:R-:W-:Y:S02]  /*0490*/  LDS R20, [R2+0x680] ;  /* 0x0006800002147984 */ /* 0x000fe40000000800 */
[----:B------:R-:W-:Y:S02]  /*04a0*/  FFMA R27, R24, R11, R21 ;  /* 0x0000000b181b7223 */ /* 0x000fe40000000015 */
[----:B------:R-:W-:Y:S04]  /*04b0*/  LDS R21, [R2+0x600] ;  /* 0x0006000002157984 */ /* 0x000fe80000000800 */
[----:B------:R-:W0:Y:S01]  /*04c0*/  LDS.128 R8, [R5+0x30] ;  /* 0x0000300005087984 */ /* 0x000e220000000c00 */
[----:B-1----:R-:W-:-:S03]  /*04d0*/  FFMA R27, R12, R23, R27 ;  /* 0x000000170c1b7223 */ /* 0x002fc6000000001b */
[----:B------:R-:W1:Y:S01]  /*04e0*/  LDS R23, [R2+0x700] ;  /* 0x0007000002177984 */ /* 0x000e620000000800 */
[----:B------:R-:W-:-:S03]  /*04f0*/  FFMA R22, R22, R13, R27 ;  /* 0x0000000d16167223 */ /* 0x000fc6000000001b */
[----:B------:R-:W3:Y:S01]  /*0500*/  LDS R24, [R2+0x780] ;  /* 0x0007800002187984 */ /* 0x000ee20000000800 */
[----:B--2---:R-:W-:-:S03]  /*0510*/  FFMA R25, R25, R14, R22 ;  /* 0x0000000e19197223 */ /* 0x004fc60000000016 */
[----:B------:R-:W-:Y:S01]  /*0520*/  LDS R22, [R2+0x880] ;  /* 0x0008800002167984 */ /* 0x000fe20000000800 */
[----:B------:R-:W-:-:S03]  /*0530*/  FFMA R27, R26, R15, R25 ;  /* 0x0000000f1a1b7223 */ /* 0x000fc60000000019 */
[----:B------:R-:W-:Y:S04]  /*0540*/  LDS R25, [R2+0x800] ;  /* 0x0008000002197984 */ /* 0x000fe80000000800 */
[----:B------:R-:W2:Y:S04]  /*0550*/  LDS.128 R12, [R5+0x40] ;  /* 0x00004000050c7984 */ /* 0x000ea80000000c00 */
[----:B------:R-:W-:Y:S01]  /*0560*/  LDS R26, [R2+0x980] ;  /* 0x00098000021a7984 */ /* 0x000fe20000000800 */
[----:B0-----:R-:W-:-:S03]  /*0570*/  FFMA R27, R8, R21, R27 ;  /* 0x00000015081b7223 */ /* 0x001fc6000000001b */
[----:B------:R-:W0:Y:S01]  /*0580*/  LDS R21, [R2+0x900] ;  /* 0x0009000002157984 */ /* 0x000e220000000800 */
[----:B------:R-:W-:-:S04]  /*0590*/  FFMA R20, R20, R9, R27 ;  /* 0x0000000914147223 */ /* 0x000fc8000000001b */
[----:B-1----:R-:W-:Y:S02]  /*05a0*/  FFMA R23, R23, R10, R20 ;  /* 0x0000000a17177223 */ /* 0x002fe40000000014 */
[----:B------:R-:W-:Y:S02]  /*05b0*/  LDS R20, [R2+0xa80] ;  /* 0x000a800002147984 */ /* 0x000fe40000000800 */
[----:B---3--:R-:W-:Y:S02]  /*05c0*/  FFMA R27, R24, R11, R23 ;  /* 0x0000000b181b7223 */ /* 0x008fe40000000017 */
[----:B------:R-:W-:Y:S04]  /*05d0*/  LDS R23, [R2+0xa00] ;  /* 0x000a000002177984 */ /* 0x000fe80000000800 */
[----:B------:R-:W1:Y:S01]  /*05e0*/  LDS.128 R8, [R5+0x50] ;  /* 0x0000500005087984 */ /* 0x000e620000000c00 */
[----:B--2---:R-:W-:-:S03]  /*05f0*/  FFMA R27, R12, R25, R27 ;  /* 0x000000190c1b7223 */ /* 0x004fc6000000001b */
[----:B------:R-:W2:Y:S01]  /*0600*/  LDS R25, [R2+0xb00] ;  /* 0x000b000002197984 */ /* 0x000ea20000000800 */
[----:B------:R-:W-:-:S03]  /*0610*/  FFMA R12, R22, R13, R27 ;  /* 0x0000000d160c7223 */ /* 0x000fc6000000001b */
[----:B------:R-:W3:Y:S04]  /*0620*/  LDS R22, [R2+0xb80] ;  /* 0x000b800002167984 */ /* 0x000ee80000000800 */
[----:B------:R-:W-:Y:S01]  /*0630*/  LDS R24, [R2+0xc80] ;  /* 0x000c800002187984 */ /* 0x000fe20000000800 */
[----:B0-----:R-:W-:-:S04]  /*0640*/  FFMA R21, R21, R14, R12 ;  /* 0x0000000e15157223 */ /* 0x001fc8000000000c */
[----:B------:R-:W-:Y:S02]  /*0650*/  FFMA R27, R26, R15, R21 ;  /* 0x0000000f1a1b7223 */ /* 0x000fe40000000015 */
[----:B------:R-:W-:Y:S04]  /*0660*/  LDS R21, [R2+0xc00] ;  /* 0x000c000002157984 */ /* 0x000fe80000000800 */
[----:B------:R-:W0:Y:S01]  /*0670*/  LDS.128 R12, [R5+0x60] ;  /* 0x00006000050c7984 */ /* 0x000e220000000c00 */
[----:B-1----:R-:W-:-:S04]  /*0680*/  FFMA R23, R8, R23, R27 ;  /* 0x0000001708177223 */ /* 0x002fc8000000001b */
[----:B------:R-:W-:Y:S02]  /*0690*/  FFMA R20, R20, R9, R23 ;  /* 0x0000000914147223 */ /* 0x000fe40000000017 */
[----:B------:R-:W1:Y:S02]  /*06a0*/  LDS R23, [R2+0xd00] ;  /* 0x000d000002177984 */ /* 0x000e640000000800 */
[----:B--2---:R-:W-:Y:S02]  /*06b0*/  FFMA R25, R25, R10, R20 ;  /* 0x0000000a19197223 */ /* 0x004fe40000000014 */
[----:B------:R-:W2:Y:S02]  /*06c0*/  LDS R20, [R2+0xd80] ;  /* 0x000d800002147984 */ /* 0x000ea40000000800 */
[----:B---3--:R-:W-:Y:S02]  /*06d0*/  FFMA R27, R22, R11, R25 ;  /* 0x0000000b161b7223 */ /* 0x008fe40000000019 */
[----:B------:R-:W-:Y:S04]  /*06e0*/  LDS R25, [R2+0xe00] ;  /* 0x000e000002197984 */ /* 0x000fe80000000800 */
[----:B------:R-:W3:Y:S04]  /*06f0*/  LDS.128 R8, [R5+0x70] ;  /* 0x0000700005087984 */ /* 0x000ee80000000c00 */
[----:B------:R-:W4:Y:S01]  /*0700*/  LDS R22, [R2+0xe80] ;  /* 0x000e800002167984 */ /* 0x000f220000000800 */
[----:B0-----:R-:W-:-:S03]  /*0710*/  FFMA R27, R12, R21, R27 ;  /* 0x000000150c1b7223 */ /* 0x001fc6000000001b */
[----:B------:R-:W0:Y:S04]  /*0720*/  LDS R21, [R2+0xf00] ;  /* 0x000f000002157984 */ /* 0x000e280000000800 */
[----:B------:R-:W5:Y:S01]  /*0730*/  LDS R12, [R2+0xf80] ;  /* 0x000f8000020c7984 */ /* 0x000f620000000800 */
[----:B------:R-:W-:-:S04]  /*0740*/  FFMA R24, R24, R13, R27 ;  /* 0x0000000d18187223 */ /* 0x000fc8000000001b */
[----:B-1----:R-:W-:-:S04]  /*0750*/  FFMA R23, R23, R14, R24 ;  /* 0x0000000e17177223 */ /* 0x002fc80000000018 */
[----:B--2---:R-:W-:-:S04]  /*0760*/  FFMA R15, R20, R15, R23 ;  /* 0x0000000f140f7223 */ /* 0x004fc80000000017 */
[----:B---3--:R-:W-:-:S04]  /*0770*/  FFMA R15, R8, R25, R15 ;  /* 0x00000019080f7223 */ /* 0x008fc8000000000f */
[----:B----4-:R-:W-:Y:S01]  /*0780*/  FFMA R22, R22, R9, R15 ;  /* 0x0000000916167223 */ /* 0x010fe2000000000f */
[----:B------:R-:W-:Y:S02]  /*0790*/  IADD3 R16, PT, PT, R16, 0x20, RZ ;  /* 0x0000002010107810 */ /* 0x000fe40007ffe0ff */
[----:B------:R-:W-:Y:S02]  /*07a0*/  IADD3 R6, PT, PT, R6, 0x20, RZ ;  /* 0x0000002006067810 */ /* 0x000fe40007ffe0ff */
[----:B------:R-:W-:Y:S01]  /*07b0*/  LEA R7, R0, R7, 0x5 ;  /* 0x0000000700077211 */ /* 0x000fe200078e28ff */
[----:B0-----:R-:W-:-:S04]  /*07c0*/  FFMA R21, R21, R10, R22 ;  /* 0x0000000a15157223 */ /* 0x001fc80000000016 */
[----:B-----5:R-:W-:Y:S01]  /*07d0*/  FFMA R21, R12, R11, R21 ;  /* 0x0000000b0c157223 */ /* 0x020fe20000000015 */
[----:B------:R-:W-:Y:S06]  /*07e0*/  BAR.SYNC.DEFER_BLOCKING 0x0 ;  /* 0x0000000000007b1d */ /* 0x000fec0000010000 */
[----:B------:R-:W-:Y:S05]  /*07f0*/  BRA.U UP0, `(.L_x_1) ;  /* 0xfffffff900847547 */ /* 0x000fea000b83ffff */
.L_x_0:
[----:B------:R-:W0:Y:S02]  /*0800*/  LDCU.64 UR4, c[0x0][0x398] ;  /* 0x00007300ff0477ac */ /* 0x000e240008000a00 */
[----:B0-----:R-:W-:-:S04]  /*0810*/  ISETP.GE.AND P0, PT, R18, UR5, PT ;  /* 0x0000000512007c0c */ /* 0x001fc8000bf06270 */
[----:B------:R-:W-:-:S13]  /*0820*/  ISETP.GE.OR P0, PT, R19, UR4, P0 ;  /* 0x0000000413007c0c */ /* 0x000fda0008706670 */
[----:B------:R-:W-:Y:S05]  /*0830*/  @P0 EXIT ;  /* 0x000000000000094d */ /* 0x000fea0003800000 */
[----:B------:R-:W0:Y:S01]  /*0840*/  LDC.64 R2, c[0x0][0x390] ;  /* 0x0000e400ff027b82 */ /* 0x000e220000000a00 */
[----:B------:R-:W-:-:S04]  /*0850*/  IMAD R19, R19, UR5, R18 ;  /* 0x0000000513137c24 */ /* 0x000fc8000f8e0212 */
[----:B0-----:R-:W-:-:S05]  /*0860*/  IMAD.WIDE R2, R19, 0x4, R2 ;  /* 0x0000000413027825 */ /* 0x001fca00078e0202 */
[----:B------:R-:W-:Y:S01]  /*0870*/  STG.E desc[UR8][R2.64], R21 ;  /* 0x0000001502007986 */ /* 0x000fe2000c101908 */
[----:B------:R-:W-:Y:S05]  /*0880*/  EXIT ;  /* 0x000000000000794d */ /* 0x000fea0003800000 */
.L_x_2:
[----:B------:R-:W-:-:S00]  /*0890*/  BRA `(.L_x_2) ;  /* 0xfffffffc00fc7947 */ /* 0x000fc0000383ffff */
[----:B------:R-:W-:-:S00]  /*08a0*/  NOP ;  /* 0x0000000000007918 */ /* 0x000fc00000000000 */
        /* <DEDUP_REMOVED lines=13> */
.L_x_76:


//--------------------- .text._Z34enforce_physics_constraints_kernelPKfPfiiff --------------------------
	.section	.text._Z34enforce_physics_constraints_kernelPKfPfiiff,"ax",@progbits
	.align	128
        .global         _Z34enforce_physics_constraints_kernelPKfPfiiff
        .type           _Z34enforce_physics_constraints_kernelPKfPfiiff,@function
        .size           _Z34enforce_physics_constraints_kernelPKfPfiiff,(.L_x_73 - _Z34enforce_physics_constraints_kernelPKfPfiiff)
        .other          _Z34enforce_physics_constraints_kernelPKfPfiiff,@"STO_CUDA_ENTRY STV_DEFAULT"
_Z34enforce_physics_constraints_kernelPKfPfiiff:
.text._Z34enforce_physics_constraints_kernelPKfPfiiff:
[----:B------:R-:W-:Y:S01]  /*0000*/  LDC R1, c[0x0][0x37c] ;  /* 0x0000df00ff017b82 */ /* 0x000fe20000000800 */
[----:B------:R-:W0:Y:S07]  /*0010*/  S2R R0, SR_TID.X ;  /* 0x0000000000007919 */ /* 0x000e2e0000002100 */
[----:B------:R-:W0:Y:S01]  /*0020*/  S2UR UR4, SR_CTAID.X ;  /* 0x00000000000479c3 */ /* 0x000e220000002500 */
[----:B------:R-:W1:Y:S07]  /*0030*/  LDCU UR5, c[0x0][0x390] ;  /* 0x00007200ff0577ac */ /* 0x000e6e0008000800 */
[----:B------:R-:W0:Y:S02]  /*0040*/  LDC R7, c[0x0][0x360] ;  /* 0x0000d800ff077b82 */ /* 0x000e240000000800 */
[----:B0-----:R-:W-:-:S05]  /*0050*/  IMAD R7, R7, UR4, R0 ;  /* 0x0000000407077c24 */ /* 0x001fca000f8e0200 */
[----:B-1----:R-:W-:-:S13]  /*0060*/  ISETP.GE.AND P0, PT, R7, UR5, PT ;  /* 0x0000000507007c0c */ /* 0x002fda000bf06270 */
[----:B------:R-:W-:Y:S05]  /*0070*/  @P0 EXIT ;  /* 0x000000000000094d */ /* 0x000fea0003800000 */
[----:B------:R-:W0:Y:S01]  /*0080*/  LDCU UR7, c[0x0][0x394] ;  /* 0x00007280ff0777ac */ /* 0x000e220008000800 */
[----:B------:R-:W-:Y:S01]  /*0090*/  HFMA2 R2, -RZ, RZ, 0, 0 ;  /* 0x00000000ff027431 */ /* 0x000fe200000001ff */
[----:B------:R-:W1:Y:S01]  /*00a0*/  LDCU.64 UR12, c[0x0][0x358] ;  /* 0x00006b00ff0c77ac */ /* 0x000e620008000a00 */
[----:B0-----:R-:W-:-:S09]  /*00b0*/  UISETP.GE.AND UP0, UPT, UR7, 0x1, UPT ;  /* 0x000000010700788c */ /* 0x001fd2000bf06270 */
[----:B-1----:R-:W-:Y:S05]  /*00c0*/  BRA.U !UP0, `(.L_x_3) ;  /* 0x0000000508a87547 */ /* 0x002fea000b800000 */
[----:B------:R-:W-:Y:S02]  /*00d0*/  UISETP.GE.U32.AND UP1, UPT, UR7, 0x10, UPT ;  /* 0x000000100700788c */ /* 0x000fe4000bf26070 */
[----:B------:R-:W-:Y:S01]  /*00e0*/  IMAD R0, R7, UR7, RZ ;  /* 0x0000000707007c24 */ /* 0x000fe2000f8e02ff */
[----:B------:R-:W-:Y:S01]  /*00f0*/  ULOP3.LUT UR10, UR7, 0xf, URZ, 0xc0, !UPT ;  /* 0x0000000f070a7892 */ /* 0x000fe2000f8ec0ff */
[----:B------:R-:W-:Y:S01]  /*0100*/  IMAD.MOV.U32 R2, RZ, RZ, RZ ;  /* 0x000000ffff027224 */ /* 0x000fe200078e00ff */
[----:B------:R-:W-:Y:S02]  /*0110*/  UMOV UR4, URZ ;  /* 0x000000ff00047c82 */ /* 0x000fe40008000000 */
[----:B------:R-:W-:Y:S02]  /*0120*/  UISETP.NE.AND UP0, UPT, UR10, URZ, UPT ;  /* 0x000000ff0a00728c */ /* 0x000fe4000bf05270 */
[----:B------:R-:W-:Y:S09]  /*0130*/  BRA.U !UP1, `(.L_x_4) ;  /* 0x0000000109b87547 */ /* 0x000ff2000b800000 */
[----:B------:R-:W0:Y:S01]  /*0140*/  LDCU.64 UR8, c[0x0][0x380] ;  /* 0x00007000ff0877ac */ /* 0x000e220008000a00 */
[----:B------:R-:W-:Y:S01]  /*0150*/  MOV R2, RZ ;  /* 0x000000ff00027202 */ /* 0x000fe20000000f00 */
[----:B------:R-:W-:Y:S01]  /*0160*/  IMAD.MOV.U32 R3, RZ, RZ, R0 ;  /* 0x000000ffff037224 */ /* 0x000fe200078e0000 */
[----:B------:R-:W-:Y:S02]  /*0170*/  ULOP3.LUT UR4, UR7, 0x7ffffff0, URZ, 0xc0, !UPT ;  /* 0x7ffffff007047892 */ /* 0x000fe4000f8ec0ff */
[----:B0-----:R-:W-:Y:S02]  /*0180*/  UIADD3 UR5, UP1, UPT, UR8, 0x20, URZ ;  /* 0x0000002008057890 */ /* 0x001fe4000ff3e0ff */
[----:B------:R-:W-:Y:S02]  /*0190*/  UIADD3 UR8, UPT, UPT, -UR4, URZ, URZ ;  /* 0x000000ff04087290 */ /* 0x000fe4000fffe1ff */
[----:B------:R-:W-:-:S12]  /*01a0*/  UIADD3.X UR6, UPT, UPT, URZ, UR9, URZ, UP1, !UPT ;  /* 0x00000009ff067290 */ /* 0x000fd80008ffe4ff */
.L_x_5:
[----:B------:R-:W-:Y:S01]  /*01b0*/  MOV R4, UR5 ;  /* 0x0000000500047c02 */ /* 0x000fe20008000f00 */
[----:B------:R-:W-:-:S04]  /*01c0*/  IMAD.U32 R5, RZ, RZ, UR6 ;  /* 0x00000006ff057e24 */ /* 0x000fc8000f8e00ff */
[----:B------:R-:W-:-:S05]  /*01d0*/  IMAD.WIDE R4, R3, 0x4, R4 ;  /* 0x0000000403047825 */ /* 0x000fca00078e0204 */
[----:B------:R-:W2:Y:S04]  /*01e0*/  LDG.E.CONSTANT R15, desc[UR12][R4.64+-0x20] ;  /* 0xffffe00c040f7981 */ /* 0x000ea8000c1e9900 */
[----:B------:R-:W3:Y:S04]  /*01f0*/  LDG.E.CONSTANT R17, desc[UR12][R4.64+-0x1c] ;  /* 0xffffe40c04117981 */ /* 0x000ee8000c1e9900 */
[----:B------:R-:W4:Y:S04]  /*0200*/  LDG.E.CONSTANT R19, desc[UR12][R4.64+-0x18] ;  /* 0xffffe80c04137981 */ /* 0x000f28000c1e9900 */
[----:B------:R-:W5:Y:S04]  /*0210*/  LDG.E.CONSTANT R21, desc[UR12][R4.64+-0x14] ;  /* 0xffffec0c04157981 */ /* 0x000f68000c1e9900 */
        /* <DEDUP_REMOVED lines=11> */
[----:B------:R-:W5:Y:S01]  /*02d0*/  LDG.E.CONSTANT R14, desc[UR12][R4.64+0x1c] ;  /* 0x00001c0c040e7981 */ /* 0x000f62000c1e9900 */
[----:B------:R-:W-:Y:S01]  /*02e0*/  UIADD3 UR8, UPT, UPT, UR8, 0x10, URZ ;  /* 0x0000001008087890 */ /* 0x000fe2000fffe0ff */
[----:B------:R-:W-:-:S03]  /*02f0*/  IADD3 R3, PT, PT, R3, 0x10, RZ ;  /* 0x0000001003037810 */ /* 0x000fc60007ffe0ff */
[----:B------:R-:W-:Y:S01]  /*0300*/  UISETP.NE.AND UP1, UPT, UR8, URZ, UPT ;  /* 0x000000ff0800728c */ /* 0x000fe2000bf25270 */
[----:B--2---:R-:W-:-:S04]  /*0310*/  FFMA R2, R15, R15, R2 ;  /* 0x0000000f0f027223 */ /* 0x004fc80000000002 */
[----:B---3--:R-:W-:-:S04]  /*0320*/  FFMA R2, R17, R17, R2 ;  /* 0x0000001111027223 */ /* 0x008fc80000000002 */
[----:B----4-:R-:W-:-:S04]  /*0330*/  FFMA R2, R19, R19, R2 ;  /* 0x0000001313027223 */ /* 0x010fc80000000002 */
[----:B-----5:R-:W-:-:S04]  /*0340*/  FFMA R2, R21, R21, R2 ;  /* 0x0000001515027223 */ /* 0x020fc80000000002 */
[----:B------:R-:W-:-:S04]  /*0350*/  FFMA R2, R23, R23, R2 ;  /* 0x0000001717027223 */ /* 0x000fc80000000002 */
        /* <DEDUP_REMOVED lines=10> */
[----:B------:R-:W-:Y:S01]  /*0400*/  FFMA R2, R14, R14, R9 ;  /* 0x0000000e0e027223 */ /* 0x000fe20000000009 */
[----:B------:R-:W-:Y:S06]  /*0410*/  BRA.U UP1, `(.L_x_5) ;  /* 0xfffffffd01647547 */ /* 0x000fec000b83ffff */
.L_x_4:
[----:B------:R-:W-:Y:S05]  /*0420*/  BRA.U !UP0, `(.L_x_3) ;  /* 0x0000000108d07547 */ /* 0x000fea000b800000 */
[----:B------:R-:W-:Y:S02]  /*0430*/  UISETP.GE.U32.AND UP0, UPT, UR10, 0x8, UPT ;  /* 0x000000080a00788c */ /* 0x000fe4000bf06070 */
[----:B------:R-:W-:-:S04]  /*0440*/  ULOP3.LUT UR6, UR7, 0x7, URZ, 0xc0, !UPT ;  /* 0x0000000707067892 */ /* 0x000fc8000f8ec0ff */
[----:B------:R-:W-:-:S03]  /*0450*/  UISETP.NE.AND UP1, UPT, UR6, URZ, UPT ;  /* 0x000000ff0600728c */ /* 0x000fc6000bf25270 */
[----:B------:R-:W-:Y:S08]  /*0460*/  BRA.U !UP0, `(.L_x_6) ;  /* 0x0000000108507547 */ /* 0x000ff0000b800000 */
[----:B------:R-:W0:Y:S01]  /*0470*/  LDC.64 R4, c[0x0][0x380] ;  /* 0x0000e000ff047b82 */ /* 0x000e220000000a00 */
[----:B------:R-:W-:-:S05]  /*0480*/  IADD3 R3, PT, PT, R0, UR4, RZ ;  /* 0x0000000400037c10 */ /* 0x000fca000fffe0ff */
[----:B0-----:R-:W-:-:S05]  /*0490*/  IMAD.WIDE R4, R3, 0x4, R4 ;  /* 0x0000000403047825 */ /* 0x001fca00078e0204 */
[----:B------:R-:W2:Y:S04]  /*04a0*/  LDG.E.CONSTANT R3, desc[UR12][R4.64] ;  /* 0x0000000c04037981 */ /* 0x000ea8000c1e9900 */
[----:B------:R-:W3:Y:S04]  /*04b0*/  LDG.E.CONSTANT R9, desc[UR12][R4.64+0x4] ;  /* 0x0000040c04097981 */ /* 0x000ee8000c1e9900 */
[----:B------:R-:W4:Y:S04]  /*04c0*/  LDG.E.CONSTANT R11, desc[UR12][R4.64+0x8] ;  /* 0x0000080c040b7981 */ /* 0x000f28000c1e9900 */
[----:B------:R-:W5:Y:S04]  /*04d0*/  LDG.E.CONSTANT R13, desc[UR12][R4.64+0xc] ;  /* 0x00000c0c040d7981 */ /* 0x000f68000c1e9900 */
[----:B------:R-:W5:Y:S04]  /*04e0*/  LDG.E.CONSTANT R15, desc[UR12][R4.64+0x10] ;  /* 0x0000100c040f7981 */ /* 0x000f68000c1e9900 */
[----:B------:R-:W5:Y:S04]  /*04f0*/  LDG.E.CONSTANT R17, desc[UR12][R4.64+0x14] ;  /* 0x0000140c04117981 */ /* 0x000f68000c1e9900 */
[----:B------:R-:W5:Y:S04]  /*0500*/  LDG.E.CONSTANT R19, desc[UR12][R4.64+0x18] ;  /* 0x0000180c04137981 */ /* 0x000f68000c1e9900 */
[----:B------:R-:W5:Y:S01]  /*0510*/  LDG.E.CONSTANT R21, desc[UR12][R4.64+0x1c] ;  /* 0x00001c0c04157981 */ /* 0x000f62000c1e9900 */
[----:B------:R-:W-:Y:S01]  /*0520*/  UIADD3 UR4, UPT, UPT, UR4, 0x8, URZ ;  /* 0x0000000804047890 */ /* 0x000fe2000fffe0ff */
[----:B--2---:R-:W-:-:S04]  /*0530*/  FFMA R2, R3, R3, R2 ;  /* 0x0000000303027223 */ /* 0x004fc80000000002 */
[----:B---3--:R-:W-:-:S04]  /*0540*/  FFMA R2, R9, R9, R2 ;  /* 0x0000000909027223 */ /* 0x008fc80000000002 */
[----:B----4-:R-:W-:-:S04]  /*0550*/  FFMA R2, R11, R11, R2 ;  /* 0x0000000b0b027223 */ /* 0x010fc80000000002 */
[----:B-----5:R-:W-:-:S04]  /*0560*/  FFMA R2, R13, R13, R2 ;  /* 0x0000000d0d027223 */ /* 0x020fc80000000002 */
[----:B------:R-:W-:-:S04]  /*0570*/  FFMA R2, R15, R15, R2 ;  /* 0x0000000f0f027223 */ /* 0x000fc80000000002 */
[----:B------:R-:W-:-:S04]  /*0580*/  FFMA R2, R17, R17, R2 ;  /* 0x0000001111027223 */ /* 0x000fc80000000002 */
[----:B------:R-:W-:-:S04]  /*0590*/  FFMA R2, R19, R19, R2 ;  /* 0x0000001313027223 */ /* 0x000fc80000000002 */
[----:B------:R-:W-:-:S07]  /*05a0*/  FFMA R2, R21, R21, R2 ;  /* 0x0000001515027223 */ /* 0x000fce0000000002 */
.L_x_6:
[----:B------:R-:W-:Y:S05]  /*05b0*/  BRA.U !UP1, `(.L_x_3) ;  /* 0x00000001096c7547 */ /* 0x000fea000b800000 */
[----:B------:R-:W-:Y:S02]  /*05c0*/  UISETP.GE.U32.AND UP0, UPT, UR6, 0x4, UPT ;  /* 0x000000040600788c */ /* 0x000fe4000bf06070 */
[----:B------:R-:W-:-:S04]  /*05d0*/  ULOP3.LUT UR5, UR7, 0x3, URZ, 0xc0, !UPT ;  /* 0x0000000307057892 */ /* 0x000fc8000f8ec0ff */
[----:B------:R-:W-:-:S03]  /*05e0*/  UISETP.NE.AND UP1, UPT, UR5, URZ, UPT ;  /* 0x000000ff0500728c */ /* 0x000fc6000bf25270 */
[----:B------:R-:W-:Y:S08]  /*05f0*/  BRA.U !UP0, `(.L_x_7) ;  /* 0x0000000108307547 */ /* 0x000ff0000b800000 */
[----:B------:R-:W0:Y:S01]  /*0600*/  LDC.64 R4, c[0x0][0x380] ;  /* 0x0000e000ff047b82 */ /* 0x000e220000000a00 */
[----:B------:R-:W-:-:S04]  /*0610*/  VIADD R3, R0, UR4 ;  /* 0x0000000400037c36 */ /* 0x000fc80008000000 */
[----:B0-----:R-:W-:-:S05]  /*0620*/  IMAD.WIDE R4, R3, 0x4, R4 ;  /* 0x0000000403047825 */ /* 0x001fca00078e0204 */
[----:B------:R-:W2:Y:S04]  /*0630*/  LDG.E.CONSTANT R3, desc[UR12][R4.64] ;  /* 0x0000000c04037981 */ /* 0x000ea8000c1e9900 */
[----:B------:R-:W3:Y:S04]  /*0640*/  LDG.E.CONSTANT R9, desc[UR12][R4.64+0x4] ;  /* 0x0000040c04097981 */ /* 0x000ee8000c1e9900 */
[----:B------:R-:W4:Y:S04]  /*0650*/  LDG.E.CONSTANT R11, desc[UR12][R4.64+0x8] ;  /* 0x0000080c040b7981 */ /* 0x000f28000c1e9900 */
[----:B------:R-:W5:Y:S01]  /*0660*/  LDG.E.CONSTANT R13, desc[UR12][R4.64+0xc] ;  /* 0x00000c0c040d7981 */ /* 0x000f62000c1e9900 */
[----:B------:R-:W-:Y:S01]  /*0670*/  UIADD3 UR4, UPT, UPT, UR4, 0x4, URZ ;  /* 0x0000000404047890 */ /* 0x000fe2000fffe0ff */
[----:B--2---:R-:W-:-:S04]  /*0680*/  FFMA R2, R3, R3, R2 ;  /* 0x0000000303027223 */ /* 0x004fc80000000002 */
[----:B---3--:R-:W-:-:S04]  /*0690*/  FFMA R2, R9, R9, R2 ;  /* 0x0000000909027223 */ /* 0x008fc80000000002 */
[----:B----4-:R-:W-:-:S04]  /*06a0*/  FFMA R2, R11, R11, R2 ;  /* 0x0000000b0b027223 */ /* 0x010fc80000000002 */
[----:B-----5:R-:W-:-:S07]  /*06b0*/  FFMA R2, R13, R13, R2 ;  /* 0x0000000d0d027223 */ /* 0x020fce0000000002 */
.L_x_7:
[----:B------:R-:W-:Y:S05]  /*06c0*/  BRA.U !UP1, `(.L_x_3) ;  /* 0x0000000109287547 */ /* 0x000fea000b800000 */
[----:B------:R-:W0:Y:S01]  /*06d0*/  LDC.64 R8, c[0x0][0x380] ;  /* 0x0000e000ff087b82 */ /* 0x000e220000000a00 */
[----:B------:R-:W-:Y:S01]  /*06e0*/  IADD3 R3, PT, PT, R0, UR4, RZ ;  /* 0x0000000400037c10 */ /* 0x000fe2000fffe0ff */
[----:B------:R-:W-:-:S12]  /*06f0*/  UIADD3 UR5, UPT, UPT, -UR5, URZ, URZ ;  /* 0x000000ff05057290 */ /* 0x000fd8000fffe1ff */
.L_x_8:
[----:B0-----:R-:W-:-:S06]  /*0700*/  IMAD.WIDE R4, R3, 0x4, R8 ;  /* 0x0000000403047825 */ /* 0x001fcc00078e0208 */
[----:B------:R-:W2:Y:S01]  /*0710*/  LDG.E.CONSTANT R5, desc[UR12][R4.64] ;  /* 0x0000000c04057981 */ /* 0x000ea2000c1e9900 */
[----:B------:R-:W-:Y:S01]  /*0720*/  UIADD3 UR5, UPT, UPT, UR5, 0x1, URZ ;  /* 0x0000000105057890 */ /* 0x000fe2000fffe0ff */
[----:B------:R-:W-:-:S03]  /*0730*/  IADD3 R3, PT, PT, R3, 0x1, RZ ;  /* 0x0000000103037810 */ /* 0x000fc60007ffe0ff */
[----:B------:R-:W-:Y:S01]  /*0740*/  UISETP.NE.AND UP0, UPT, UR5, URZ, UPT ;  /* 0x000000ff0500728c */ /* 0x000fe2000bf05270 */
[----:B--2---:R-:W-:-:S08]  /*0750*/  FFMA R2, R5, R5, R2 ;  /* 0x0000000505027223 */ /* 0x004fd00000000002 */
[----:B------:R-:W-:Y:S05]  /*0760*/  BRA.U UP0, `(.L_x_8) ;  /* 0xfffffffd00e47547 */ /* 0x000fea000b83ffff */
.L_x_3:
[----:B------:R-:W0:Y:S01]  /*0770*/  LDCU UR4, c[0x0][0x398] ;  /* 0x00007300ff0477ac */ /* 0x000e220008000800 */
[----:B------:R-:W-:Y:S01]  /*0780*/  BSSY.RECONVERGENT B0, `(.L_x_9) ;  /* 0x000001f000007945 */ /* 0x000fe20003800200 */
[----:B------:R-:W-:Y:S01]  /*0790*/  IMAD.MOV.U32 R0, RZ, RZ, 0x3f800000 ;  /* 0x3f800000ff007424 */ /* 0x000fe200078e00ff */
[----:B0-----:R-:W-:-:S13]  /*07a0*/  FSETP.GT.AND P0, PT, R2, UR4, PT ;  /* 0x0000000402007c0b */ /* 0x001fda000bf04000 */
[----:B------:R-:W-:Y:S05]  /*07b0*/  @!P0 BRA `(.L_x_10) ;  /* 0x00000000006c8947 */ /* 0x000fea0003800000 */
[----:B------:R-:W0:Y:S01]  /*07c0*/  MUFU.RCP R3, R2 ;  /* 0x0000000200037308 */ /* 0x000e220000001000 */
[----:B------:R-:W-:Y:S01]  /*07d0*/  MOV R5, UR4 ;  /* 0x0000000400057c02 */ /* 0x000fe20008000f00 */
[----:B------:R-:W-:Y:S06]  /*07e0*/  BSSY.RECONVERGENT B1, `(.L_x_11) ;  /* 0x000000b000017945 */ /* 0x000fec0003800200 */
[----:B------:R-:W1:Y:S01]  /*07f0*/  FCHK P0, R5, R2 ;  /* 0x0000000205007302 */ /* 0x000e620000000000 */
[----:B0-----:R-:W-:-:S04]  /*0800*/  FFMA R0, R3, -R2, 1 ;  /* 0x3f80000003007423 */ /* 0x001fc80000000802 */
[----:B------:R-:W-:-:S04]  /*0810*/  FFMA R0, R3, R0, R3 ;  /* 0x0000000003007223 */ /* 0x000fc80000000003 */
[----:B------:R-:W-:-:S04]  /*0820*/  FFMA R3, R0, UR4, RZ ;  /* 0x0000000400037c23 */ /* 0x000fc800080000ff */
[----:B------:R-:W-:-:S04]  /*0830*/  FFMA R4, R3, -R2, UR4 ;  /* 0x0000000403047e23 */ /* 0x000fc80008000802 */
[----:B------:R-:W-:Y:S01]  /*0840*/  FFMA R0, R0, R4, R3 ;  /* 0x0000000400007223 */ /* 0x000fe20000000003 */
[----:B-1----:R-:W-:Y:S06]  /*0850*/  @!P0 BRA `(.L_x_12) ;  /* 0x00000000000c8947 */ /* 0x002fec0003800000 */
[----:B------:R-:W-:Y:S02]  /*0860*/  MOV R0, R2 ;  /* 0x0000000200007202 */ /* 0x000fe40000000f00 */
[----:B------:R-:W-:-:S07]  /*0870*/  MOV R2, 0x890 ;  /* 0x0000089000027802 */ /* 0x000fce0000000f00 */
[----:B------:R-:W-:Y:S05]  /*0880*/  CALL.REL.NOINC `($__internal_1_$__cuda_sm3x_div_rn_noftz_f32_slowpath) ;  /* 0x0000000c003c7944 */ /* 0x000fea0003c00000 */
.L_x_12:
[----:B------:R-:W-:Y:S05]  /*0890*/  BSYNC.RECONVERGENT B1 ;  /* 0x0000000000017941 */ /* 0x000fea0003800200 */
.L_x_11:
[----:B------:R-:W-:Y:S01]  /*08a0*/  VIADD R2, R0, 0xf3000000 ;  /* 0xf300000000027836 */ /* 0x000fe20000000000 */
[----:B------:R0:W1:Y:S01]  /*08b0*/  MUFU.RSQ R5, R0 ;  /* 0x0000000000057308 */ /* 0x0000620000001400 */
[----:B------:R-:W-:Y:S03]  /*08c0*/  BSSY.RECONVERGENT B1, `(.L_x_10) ;  /* 0x000000a000017945 */ /* 0x000fe60003800200 */
[----:B------:R-:W-:-:S13]  /*08d0*/  ISETP.GT.U32.AND P0, PT, R2, 0x727fffff, PT ;  /* 0x727fffff0200780c */ /* 0x000fda0003f04070 */
[----:B01----:R-:W-:Y:S05]  /*08e0*/  @!P0 BRA `(.L_x_13) ;  /* 0x00000000000c8947 */ /* 0x003fea0003800000 */
[----:B------:R-:W-:-:S07]  /*08f0*/  MOV R8, 0x910 ;  /* 0x0000091000087802 */ /* 0x000fce0000000f00 */
[----:B------:R-:W-:Y:S05]  /*0900*/  CALL.REL.NOINC `($__internal_0_$__cuda_sm20_sqrt_rn_f32_slowpath) ;  /* 0x0000000800c07944 */ /* 0x000fea0003c00000 */
[----:B------:R-:W-:Y:S05]  /*0910*/  BRA `(.L_x_14) ;  /* 0x0000000000107947 */ /* 0x000fea0003800000 */
.L_x_13:
[C---:B------:R-:W-:Y:S01]  /*0920*/  FMUL.FTZ R3, R5.reuse, R0 ;  /* 0x0000000005037220 */ /* 0x040fe20000410000 */
[----:B------:R-:W-:-:S03]  /*0930*/  FMUL.FTZ R2, R5, 0.5 ;  /* 0x3f00000005027820 */ /* 0x000fc60000410000 */
[----:B------:R-:W-:-:S04]  /*0940*/  FFMA R0, -R3, R3, R0 ;  /* 0x0000000303007223 */ /* 0x000fc80000000100 */
[----:B------:R-:W-:-:S07]  /*0950*/  FFMA R0, R0, R2, R3 ;  /* 0x0000000200007223 */ /* 0x000fce0000000003 */
.L_x_14:
[----:B------:R-:W-:Y:S05]  /*0960*/  BSYNC.RECONVERGENT B1 ;  /* 0x0000000000017941 */ /* 0x000fea0003800200 */
.L_x_10:
[----:B------:R-:W-:Y:S05]  /*0970*/  BSYNC.RECONVERGENT B0 ;  /* 0x0000000000007941 */ /* 0x000fea0003800200 */
.L_x_9:
[----:B------:R-:W0:Y:S02]  /*0980*/  LDC R6, c[0x0][0x394] ;  /* 0x0000e500ff067b82 */ /* 0x000e240000000800 */
[----:B0-----:R-:W-:-:S13]  /*0990*/  ISETP.GE.AND P0, PT, R6, 0x1, PT ;  /* 0x000000010600780c */ /* 0x001fda0003f06270 */
[----:B------:R-:W-:Y:S05]  /*09a0*/  @!P0 EXIT ;  /* 0x000000000000894d */ /* 0x000fea0003800000 */
[C---:B------:R-:W-:Y:S01]  /*09b0*/  ISETP.GE.U32.AND P0, PT, R6.reuse, 0x10, PT ;  /* 0x000000100600780c */ /* 0x040fe20003f06070 */
[----:B------:R-:W-:Y:S01]  /*09c0*/  HFMA2 R8, -RZ, RZ, 0, 0 ;  /* 0x00000000ff087431 */ /* 0x000fe200000001ff */
[----:B------:R-:W-:Y:S01]  /*09d0*/  LOP3.LUT R22, R6, 0xf, RZ, 0xc0, !PT ;  /* 0x0000000f06167812 */ /* 0x000fe200078ec0ff */
[----:B------:R-:W-:-:S03]  /*09e0*/  IMAD R7, R7, R6, RZ ;  /* 0x0000000607077224 */ /* 0x000fc600078e02ff */
[----:B------:R-:W-:-:S07]  /*09f0*/  ISETP.NE.AND P1, PT, R22, RZ, PT ;  /* 0x000000ff1600720c */ /* 0x000fce0003f25270 */
[----:B------:R-:W-:Y:S06]  /*0a00*/  @!P0 BRA `(.L_x_15) ;  /* 0x0000000400208947 */ /* 0x000fec0003800000 */
[----:B------:R-:W0:Y:S01]  /*0a10*/  LDCU.128 UR8, c[0x0][0x380] ;  /* 0x00007000ff0877ac */ /* 0x000e220008000c00 */
[----:B------:R-:W-:Y:S02]  /*0a20*/  LOP3.LUT R8, R6, 0x7ffffff0, RZ, 0xc0, !PT ;  /* 0x7ffffff006087812 */ /* 0x000fe400078ec0ff */
[----:B------:R-:W-:Y:S01]  /*0a30*/  MOV R9, R7 ;  /* 0x0000000700097202 */ /* 0x000fe20000000f00 */
[----:B------:R-:W-:Y:S02]  /*0a40*/  UMOV UR4, URZ ;  /* 0x000000ff00047c82 */ /* 0x000fe40008000000 */
[----:B------:R-:W-:Y:S01]  /*0a50*/  IMAD.MOV R10, RZ, RZ, -R8 ;  /* 0x000000ffff0a7224 */ /* 0x000fe200078e0a08 */
[----:B0-----:R-:W-:Y:S02]  /*0a60*/  UIADD3 UR8, UP1, UPT, UR8, 0x20, URZ ;  /* 0x0000002008087890 */ /* 0x001fe4000ff3e0ff */
[----:B------:R-:W-:Y:S02]  /*0a70*/  UIADD3 UR5, UP0, UPT, UR10, 0x20, URZ ;  /* 0x000000200a057890 */ /* 0x000fe4000ff1e0ff */
[----:B------:R-:W-:-:S02]  /*0a80*/  UIADD3.X UR9, UPT, UPT, URZ, UR9, URZ, UP1, !UPT ;  /* 0x00000009ff097290 */ /* 0x000fc40008ffe4ff */
[----:B------:R-:W-:-:S12]  /*0a90*/  UIADD3.X UR6, UPT, UPT, URZ, UR11, URZ, UP0, !UPT ;  /* 0x0000000bff067290 */ /* 0x000fd800087fe4ff */
.L_x_16:
[----:B------:R-:W-:Y:S02]  /*0aa0*/  MOV R2, UR8 ;  /* 0x0000000800027c02 */ /* 0x000fe40008000f00 */
[----:B------:R-:W-:-:S03]  /*0ab0*/  MOV R3, UR9 ;  /* 0x0000000900037c02 */ /* 0x000fc60008000f00 */
        /* <DEDUP_REMOVED lines=16> */
[----:B------:R0:W5:Y:S01]  /*0bc0*/  LDG.E.CONSTANT R20, desc[UR12][R2.64+0x1c] ;  /* 0x00001c0c02147981 */ /* 0x000162000c1e9900 */
[----:B------:R-:W-:Y:S01]  /*0bd0*/  MOV R5, UR6 ;  /* 0x0000000600057c02 */ /* 0x000fe20008000f00 */
[----:B------:R-:W-:Y:S01]  /*0be0*/  IMAD.U32 R4, RZ, RZ, UR5 ;  /* 0x00000005ff047e24 */ /* 0x000fe2000f8e00ff */
[----:B------:R-:W-:-:S03]  /*0bf0*/  ISETP.NE.AND P0, PT, RZ, UR4, PT ;  /* 0x00000004ff007c0c */ /* 0x000fc6000bf05270 */
[C---:B------:R-:W-:Y:S01]  /*0c00*/  IMAD.WIDE R4, R9.reuse, 0x4, R4 ;  /* 0x0000000409047825 */ /* 0x040fe200078e0204 */
[----:B------:R-:W-:Y:S01]  /*0c10*/  IADD3 R10, PT, PT, R10, 0x10, RZ ;  /* 0x000000100a0a7810 */ /* 0x000fe20007ffe0ff */
[----:B------:R-:W-:Y:S02]  /*0c20*/  UIADD3 UR4, UPT, UPT, UR4, 0x10, URZ ;  /* 0x0000001004047890 */ /* 0x000fe4000fffe0ff */
[----:B------:R-:W-:Y:S02]  /*0c30*/  VIADD R9, R9, 0x10 ;  /* 0x0000001009097836 */ /* 0x000fe40000000000 */
[-C--:B--2---:R-:W-:Y:S01]  /*0c40*/  FMUL R18, R18, R0.reuse ;  /* 0x0000000012127220 */ /* 0x084fe20000400000 */
[----:B---3--:R-:W-:-:S04]  /*0c50*/  FMUL R24, R24, R0 ;  /* 0x0000000018187220 */ /* 0x008fc80000400000 */
[----:B0-----:R-:W-:Y:S01]  /*0c60*/  FSEL R3, R18, RZ, P0 ;  /* 0x000000ff12037208 */ /* 0x001fe20000000000 */
[----:B----4-:R-:W-:Y:S01]  /*0c70*/  FMUL R29, R29, R0 ;  /* 0x000000001d1d7220 */ /* 0x010fe20000400000 */
[----:B------:R-:W-:-:S03]  /*0c80*/  FSEL R24, R24, RZ, P0 ;  /* 0x000000ff18187208 */ /* 0x000fc60000000000 */
[----:B------:R0:W-:Y:S01]  /*0c90*/  STG.E desc[UR12][R4.64+-0x18], R3 ;  /* 0xffffe80304007986 */ /* 0x0001e2000c10190c */
[-C--:B-----5:R-:W-:Y:S01]  /*0ca0*/  FMUL R16, R16, R0.reuse ;  /* 0x0000000010107220 */ /* 0x0a0fe20000400000 */
[----:B------:R-:W-:Y:S01]  /*0cb0*/  FSEL R29, R29, RZ, P0 ;  /* 0x000000ff1d1d7208 */ /* 0x000fe20000000000 */
[-C--:B------:R-:W-:Y:S01]  /*0cc0*/  FMUL R14, R14, R0.reuse ;  /* 0x000000000e0e7220 */ /* 0x080fe20000400000 */
        /* <DEDUP_REMOVED lines=10> */
[----:B0-----:R-:W-:Y:S01]  /*0d70*/  FMUL R3, R20, R0 ;  /* 0x0000000014037220 */ /* 0x001fe20000400000 */
[----:B------:R0:W-:Y:S04]  /*0d80*/  STG.E desc[UR12][R4.64+-0x20], R24 ;  /* 0xffffe01804007986 */ /* 0x0001e8000c10190c */
        /* <DEDUP_REMOVED lines=13> */
[----:B------:R0:W-:Y:S01]  /*0e60*/  STG.E desc[UR12][R4.64+0x1c], R3 ;  /* 0x00001c0304007986 */ /* 0x0001e2000c10190c */
[----:B------:R-:W-:-:S13]  /*0e70*/  ISETP.NE.AND P0, PT, R10, RZ, PT ;  /* 0x000000ff0a00720c */ /* 0x000fda0003f05270 */
[----:B0-----:R-:W-:Y:S05]  /*0e80*/  @P0 BRA `(.L_x_16) ;  /* 0xfffffffc00040947 */ /* 0x001fea000383ffff */
.L_x_15:
[----:B------:R-:W-:Y:S05]  /*0e90*/  @!P1 EXIT ;  /* 0x000000000000994d */ /* 0x000fea0003800000 */
[----:B------:R-:W-:Y:S02]  /*0ea0*/  ISETP.GE.U32.AND P1, PT, R22, 0x8, PT ;  /* 0x000000081600780c */ /* 0x000fe40003f26070 */
[----:B------:R-:W-:-:S04]  /*0eb0*/  LOP3.LUT R10, R6, 0x7, RZ, 0xc0, !PT ;  /* 0x00000007060a7812 */ /* 0x000fc800078ec0ff */
[----:B------:R-:W-:-:S07]  /*0ec0*/  ISETP.NE.AND P0, PT, R10, RZ, PT ;  /* 0x000000ff0a00720c */ /* 0x000fce0003f05270 */
[----:B------:R-:W-:Y:S06]  /*0ed0*/  @!P1 BRA `(.L_x_17) ;  /* 0x0000000000909947 */ /* 0x000fec0003800000 */
[----:B------:R-:W0:Y:S01]  /*0ee0*/  LDC.64 R4, c[0x0][0x380] ;  /* 0x0000e000ff047b82 */ /* 0x000e220000000a00 */
[----:B------:R-:W-:-:S07]  /*0ef0*/  IADD3 R9, PT, PT, R7, R8, RZ ;  /* 0x0000000807097210 */ /* 0x000fce0007ffe0ff */
[----:B------:R-:W1:Y:S01]  /*0f00*/  LDC.64 R2, c[0x0][0x388] ;  /* 0x0000e200ff027b82 */ /* 0x000e620000000a00 */
        /* <DEDUP_REMOVED lines=9> */
[C---:B------:R-:W-:Y:S01]  /*0fa0*/  ISETP.GE.U32.AND P1, PT, R8.reuse, 0x3, PT ;  /* 0x000000030800780c */ /* 0x040fe20003f26070 */
[----:B-1----:R-:W-:Y:S01]  /*0fb0*/  IMAD.WIDE R2, R9, 0x4, R2 ;  /* 0x0000000409027825 */ /* 0x002fe200078e0202 */
[----:B------:R-:W-:-:S02]  /*0fc0*/  ISETP.GE.U32.AND P2, PT, R8, 0x2, PT ;  /* 0x000000020800780c */ /* 0x000fc40003f46070 */
[C---:B------:R-:W-:Y:S02]  /*0fd0*/  ISETP.NE.AND P3, PT, R8.reuse, RZ, PT ;  /* 0x000000ff0800720c */ /* 0x040fe40003f65270 */
[----:B------:R-:W-:Y:S01]  /*0fe0*/  IADD3 R8, PT, PT, R8, 0x8, RZ ;  /* 0x0000000808087810 */ /* 0x000fe20007ffe0ff */
[-C--:B--2---:R-:W-:Y:S01]  /*0ff0*/  FMUL R11, R11, R0.reuse ;  /* 0x000000000b0b7220 */ /* 0x084fe20000400000 */
[----:B---3--:R-:W-:-:S04]  /*1000*/  FMUL R13, R13, R0 ;  /* 0x000000000d0d7220 */ /* 0x008fc80000400000 */
[----:B------:R-:W-:Y:S01]  /*1010*/  FSEL R11, R11, RZ, P1 ;  /* 0x000000ff0b0b7208 */ /* 0x000fe20000800000 */
[----:B----4-:R-:W-:Y:S01]  /*1020*/  FMUL R15, R15, R0 ;  /* 0x000000000f0f7220 */ /* 0x010fe20000400000 */
[----:B------:R-:W-:-:S03]  /*1030*/  FSEL R13, R13, RZ, P2 ;  /* 0x000000ff0d0d7208 */ /* 0x000fc60001000000 */
[----:B------:R0:W-:Y:S01]  /*1040*/  STG.E desc[UR12][R2.64], R11 ;  /* 0x0000000b02007986 */ /* 0x0001e2000c10190c */
[-C--:B-----5:R-:W-:Y:S01]  /*1050*/  FMUL R17, R17, R0.reuse ;  /* 0x0000000011117220 */ /* 0x0a0fe20000400000 */
[----:B------:R-:W-:Y:S02]  /*1060*/  FSEL R15, R15, RZ, P3 ;  /* 0x000000ff0f0f7208 */ /* 0x000fe40001800000 */
[----:B------:R0:W-:Y:S01]  /*1070*/  STG.E desc[UR12][R2.64+0x4], R13 ;  /* 0x0000040d02007986 */ /* 0x0001e2000c10190c */
[----:B------:R-:W-:-:S03]  /*1080*/  FMUL R19, R19, R0 ;  /* 0x0000000013137220 */ /* 0x000fc60000400000 */
[----:B------:R0:W-:Y:S01]  /*1090*/  STG.E desc[UR12][R2.64+0x8], R15 ;  /* 0x0000080f02007986 */ /* 0x0001e2000c10190c */
[----:B------:R-:W-:-:S03]  /*10a0*/  FMUL R21, R21, R0 ;  /* 0x0000000015157220 */ /* 0x000fc60000400000 */
[----:B------:R0:W-:Y:S01]  /*10b0*/  STG.E desc[UR12][R2.64+0xc], R17 ;  /* 0x00000c1102007986 */ /* 0x0001e2000c10190c */
[----:B------:R-:W-:-:S03]  /*10c0*/  FMUL R23, R23, R0 ;  /* 0x0000000017177220 */ /* 0x000fc60000400000 */
[----:B------:R0:W-:Y:S01]  /*10d0*/  STG.E desc[UR12][R2.64+0x10], R19 ;  /* 0x0000101302007986 */ /* 0x0001e2000c10190c */
[----:B------:R-:W-:-:S03]  /*10e0*/  FMUL R25, R25, R0 ;  /* 0x0000000019197220 */ /* 0x000fc60000400000 */
[----:B------:R0:W-:Y:S04]  /*10f0*/  STG.E desc[UR12][R2.64+0x14], R21 ;  /* 0x0000141502007986 */ /* 0x0001e8000c10190c */
[----:B------:R0:W-:Y:S04]  /*1100*/  STG.E desc[UR12][R2.64+0x18], R23 ;  /* 0x0000181702007986 */ /* 0x0001e8000c10190c */
[----:B------:R0:W-:Y:S02]  /*1110*/  STG.E desc[UR12][R2.64+0x1c], R25 ;  /* 0x00001c1902007986 */ /* 0x0001e4000c10190c */
.L_x_17:
[----:B------:R-:W-:Y:S05]  /*1120*/  @!P0 EXIT ;  /* 0x000000000000894d */ /* 0x000fea0003800000 */
[----:B------:R-:W-:Y:S02]  /*1130*/  ISETP.GE.U32.AND P1, PT, R10, 0x4, PT ;  /* 0x000000040a00780c */ /* 0x000fe40003f26070 */
[----:B------:R-:W-:-:S04]  /*1140*/  LOP3.LUT R6, R6, 0x3, RZ, 0xc0, !PT ;  /* 0x0000000306067812 */ /* 0x000fc800078ec0ff */
[----:B------:R-:W-:-:S07]  /*1150*/  ISETP.NE.AND P0, PT, R6, RZ, PT ;  /* 0x000000ff0600720c */ /* 0x000fce0003f05270 */
[----:B------:R-:W-:Y:S06]  /*1160*/  @!P1 BRA `(.L_x_18) ;  /* 0x0000000000609947 */ /* 0x000fec0003800000 */
[----:B0-----:R-:W0:Y:S01]  /*1170*/  LDC.64 R2, c[0x0][0x380] ;  /* 0x0000e000ff027b82 */ /* 0x001e220000000a00 */
[----:B------:R-:W-:-:S07]  /*1180*/  IMAD.IADD R9, R7, 0x1, R8 ;  /* 0x0000000107097824 */ /* 0x000fce00078e0208 */
[----:B------:R-:W1:Y:S01]  /*1190*/  LDC.64 R4, c[0x0][0x388] ;  /* 0x0000e200ff047b82 */ /* 0x000e620000000a00 */
[----:B0-----:R-:W-:-:S05]  /*11a0*/  IMAD.WIDE R2, R9, 0x4, R2 ;  /* 0x0000000409027825 */ /* 0x001fca00078e0202 */
[----:B------:R-:W2:Y:S04]  /*11b0*/  LDG.E.CONSTANT R11, desc[UR12][R2.64] ;  /* 0x0000000c020b7981 */ /* 0x000ea8000c1e9900 */
[----:B------:R-:W3:Y:S04]  /*11c0*/  LDG.E.CONSTANT R13, desc[UR12][R2.64+0x4] ;  /* 0x0000040c020d7981 */ /* 0x000ee8000c1e9900 */
[----:B------:R-:W4:Y:S04]  /*11d0*/  LDG.E.CONSTANT R15, desc[UR12][R2.64+0x8] ;  /* 0x0000080c020f7981 */ /* 0x000f28000c1e9900 */
        /* <DEDUP_REMOVED lines=12> */
[----:B-----5:R-:W-:Y:S01]  /*12a0*/  FMUL R17, R17, R0 ;  /* 0x0000000011117220 */ /* 0x020fe20000400000 */
[----:B------:R-:W-:Y:S02]  /*12b0*/  FSEL R15, R15, RZ, P3 ;  /* 0x000000ff0f0f7208 */ /* 0x000fe40001800000 */
[----:B------:R1:W-:Y:S04]  /*12c0*/  STG.E desc[UR12][R4.64+0x4], R13 ;  /* 0x0000040d04007986 */ /* 0x0003e8000c10190c */
[----:B------:R1:W-:Y:S04]  /*12d0*/  STG.E desc[UR12][R4.64+0x8], R15 ;  /* 0x0000080f04007986 */ /* 0x0003e8000c10190c */
[----:B------:R1:W-:Y:S02]  /*12e0*/  STG.E desc[UR12][R4.64+0xc], R17 ;  /* 0x00000c1104007986 */ /* 0x0003e4000c10190c */
.L_x_18:
[----:B------:R-:W-:Y:S05]  /*12f0*/  @!P0 EXIT ;  /* 0x000000000000894d */ /* 0x000fea0003800000 */
[----:B01----:R-:W0:Y:S01]  /*1300*/  LDC.64 R12, c[0x0][0x380] ;  /* 0x0000e000ff0c7b82 */ /* 0x003e220000000a00 */
[----:B------:R-:W-:Y:S01]  /*1310*/  IADD3 R7, PT, PT, R7, R8, RZ ;  /* 0x0000000807077210 */ /* 0x000fe20007ffe0ff */
[----:B------:R-:W-:-:S06]  /*1320*/  IMAD.MOV R6, RZ, RZ, -R6 ;  /* 0x000000ffff067224 */ /* 0x000fcc00078e0a06 */
[----:B------:R-:W1:Y:S02]  /*1330*/  LDC.64 R10, c[0x0][0x388] ;  /* 0x0000e200ff0a7b82 */ /* 0x000e640000000a00 */
.L_x_19:
[----:B0-----:R-:W-:-:S06]  /*1340*/  IMAD.WIDE R4, R7, 0x4, R12 ;  /* 0x0000000407047825 */ /* 0x001fcc00078e020c */
[----:B--2---:R-:W2:Y:S01]  /*1350*/  LDG.E.CONSTANT R5, desc[UR12][R4.64] ;  /* 0x0000000c04057981 */ /* 0x004ea2000c1e9900 */
[----:B------:R-:W-:Y:S01]  /*1360*/  ISETP.GE.U32.AND P0, PT, R8, 0x3, PT ;  /* 0x000000030800780c */ /* 0x000fe20003f06070 */
[C---:B-1----:R-:W-:Y:S01]  /*1370*/  IMAD.WIDE R2, R7.reuse, 0x4, R10 ;  /* 0x0000000407027825 */ /* 0x042fe200078e020a */
[----:B------:R-:W-:Y:S02]  /*1380*/  IADD3 R6, PT, PT, R6, 0x1, RZ ;  /* 0x0000000106067810 */ /* 0x000fe40007ffe0ff */
[----:B------:R-:W-:Y:S01]  /*1390*/  IADD3 R8, PT, PT, R8, 0x1, RZ ;  /* 0x0000000108087810 */ /* 0x000fe20007ffe0ff */
[----:B------:R-:W-:Y:S02]  /*13a0*/  VIADD R7, R7, 0x1 ;  /* 0x0000000107077836 */ /* 0x000fe40000000000 */
[----:B--2---:R-:W-:-:S05]  /*13b0*/  FMUL R9, R5, R0 ;  /* 0x0000000005097220 */ /* 0x004fca0000400000 */
[----:B------:R-:W-:Y:S02]  /*13c0*/  FSEL R9, R9, RZ, P0 ;  /* 0x000000ff09097208 */ /* 0x000fe40000000000 */
[----:B------:R-:W-:-:S03]  /*13d0*/  ISETP.NE.AND P0, PT, R6, RZ, PT ;  /* 0x000000ff0600720c */ /* 0x000fc60003f05270 */
[----:B------:R2:W-:Y:S10]  /*13e0*/  STG.E desc[UR12][R2.64], R9 ;  /* 0x0000000902007986 */ /* 0x0005f4000c10190c */
[----:B------:R-:W-:Y:S05]  /*13f0*/  @P0 BRA `(.L_x_19) ;  /* 0xfffffffc00d00947 */ /* 0x000fea000383ffff */
[----:B------:R-:W-:Y:S05]  /*1400*/  EXIT ;  /* 0x000000000000794d */ /* 0x000fea0003800000 */
        .weak           $__internal_0_$__cuda_sm20_sqrt_rn_f32_slowpath
        .type           $__internal_0_$__cuda_sm20_sqrt_rn_f32_slowpath,@function
        .size           $__internal_0_$__cuda_sm20_sqrt_rn_f32_slowpath,($__internal_1_$__cuda_sm3x_div_rn_noftz_f32_slowpath - $__internal_0_$__cuda_sm20_sqrt_rn_f32_slowpath)
$__internal_0_$__cuda_sm20_sqrt_rn_f32_slowpath:
[----:B------:R-:W-:-:S13]  /*1410*/  LOP3.LUT P0, RZ, R0, 0x7fffffff, RZ, 0xc0, !PT ;  /* 0x7fffffff00ff7812 */ /* 0x000fda000780c0ff */
[----:B------:R-:W-:Y:S01]  /*1420*/  @!P0 MOV R2, R0 ;  /* 0x0000000000028202 */ /* 0x000fe20000000f00 */
[----:B------:R-:W-:Y:S06]  /*1430*/  @!P0 BRA `(.L_x_20) ;  /* 0x0000000000408947 */ /* 0x000fec0003800000 */
[----:B------:R-:W-:-:S13]  /*1440*/  FSETP.GEU.FTZ.AND P0, PT, R0, RZ, PT ;  /* 0x000000ff0000720b */ /* 0x000fda0003f1e000 */
[----:B------:R-:W-:Y:S01]  /*1450*/  @!P0 MOV R2, 0x7fffffff ;  /* 0x7fffffff00028802 */ /* 0x000fe20000000f00 */
[----:B------:R-:W-:Y:S06]  /*1460*/  @!P0 BRA `(.L_x_20) ;  /* 0x0000000000348947 */ /* 0x000fec0003800000 */
[----:B------:R-:W-:-:S13]  /*1470*/  FSETP.GTU.FTZ.AND P0, PT, |R0|, +INF , PT ;  /* 0x7f8000000000780b */ /* 0x000fda0003f1c200 */
[----:B------:R-:W-:Y:S01]  /*1480*/  @P0 FADD.FTZ R2, R0, 1 ;  /* 0x3f80000000020421 */ /* 0x000fe20000010000 */
[----:B------:R-:W-:Y:S06]  /*1490*/  @P0 BRA `(.L_x_20) ;  /* 0x0000000000280947 */ /* 0x000fec0003800000 */
[----:B------:R-:W-:-:S13]  /*14a0*/  FSETP.NEU.FTZ.AND P0, PT, |R0|, +INF , PT ;  /* 0x7f8000000000780b */ /* 0x000fda0003f1d200 */
[----:B------:R-:W-:-:S04]  /*14b0*/  @P0 FFMA R3, R0, 1.84467440737095516160e+19, RZ ;  /* 0x5f80000000030823 */ /* 0x000fc800000000ff */
[----:B------:R-:W0:Y:S02]  /*14c0*/  @P0 MUFU.RSQ R2, R3 ;  /* 0x0000000300020308 */ /* 0x000e240000001400 */
[----:B0-----:R-:W-:Y:S01]  /*14d0*/  @P0 FMUL.FTZ R4, R3, R2 ;  /* 0x0000000203040220 */ /* 0x001fe20000410000 */
[----:B------:R-:W-:Y:S01]  /*14e0*/  @P0 FMUL.FTZ R6, R2, 0.5 ;  /* 0x3f00000002060820 */ /* 0x000fe20000410000 */
[----:B------:R-:W-:Y:S02]  /*14f0*/  @!P0 IMAD.MOV.U32 R2, RZ, RZ, R0 ;  /* 0x000000ffff028224 */ /* 0x000fe400078e0000 */
[----:B------:R-:W-:-:S04]  /*1500*/  @P0 FADD.FTZ R5, -R4, -RZ ;  /* 0x800000ff04050221 */ /* 0x000fc80000010100 */
[----:B------:R-:W-:-:S04]  /*1510*/  @P0 FFMA R5, R4, R5, R3 ;  /* 0x0000000504050223 */ /* 0x000fc80000000003 */
[----:B------:R-:W-:-:S04]  /*1520*/  @P0 FFMA R5, R5, R6, R4 ;  /* 0x0000000605050223 */ /* 0x000fc80000000004 */
[----:B------:R-:W-:-:S07]  /*1530*/  @P0 FMUL.FTZ R2, R5, 2.3283064365386962891e-10 ;  /* 0x2f80000005020820 */ /* 0x000fce0000410000 */
.L_x_20:
[----:B------:R-:W-:Y:S01]  /*1540*/  MOV R0, R2 ;  /* 0x0000000200007202 */ /* 0x000fe20000000f00 */
[----:B------:R-:W-:Y:S01]  /*1550*/  IMAD.MOV.U32 R3, RZ, RZ, 0x0 ;  /* 0x00000000ff037424 */ /* 0x000fe200078e00ff */
[----:B------:R-:W-:-:S04]  /*1560*/  MOV R2, R8 ;  /* 0x0000000800027202 */ /* 0x000fc80000000f00 */
[----:B------:R-:W-:Y:S05]  /*1570*/  RET.REL.NODEC R2 `(_Z34enforce_physics_constraints_kernelPKfPfiiff) ;  /* 0xffffffe802a07950 */ /* 0x000fea0003c3ffff */
        .weak           $__internal_1_$__cuda_sm3x_div_rn_noftz_f32_slowpath
        .type           $__internal_1_$__cuda_sm3x_div_rn_noftz_f32_slowpath,@function
        .size           $__internal_1_$__cuda_sm3x_div_rn_noftz_f32_slowpath,(.L_x_73 - $__internal_1_$__cuda_sm3x_div_rn_noftz_f32_slowpath)
$__internal_1_$__cuda_sm3x_div_rn_noftz_f32_slowpath:
[----:B------:R-:W0:Y:S01]  /*1580*/  LDC R3, c[0x0][0x398] ;  /* 0x0000e600ff037b82 */ /* 0x000e220000000800 */
[----:B------:R-:W-:Y:S01]  /*1590*/  SHF.R.U32.HI R4, RZ, 0x17, R0 ;  /* 0x00000017ff047819 */ /* 0x000fe20000011600 */
[----:B------:R-:W1:Y:S01]  /*15a0*/  LDCU UR5, c[0x0][0x398] ;  /* 0x00007300ff0577ac */ /* 0x000e620008000800 */
[----:B------:R-:W-:Y:S02]  /*15b0*/  BSSY.RECONVERGENT B2, `(.L_x_21) ;  /* 0x0000063000027945 */ /* 0x000fe40003800200 */
[----:B------:R-:W-:-:S04]  /*15c0*/  LOP3.LUT R13, R4, 0xff, RZ, 0xc0, !PT ;  /* 0x000000ff040d7812 */ /* 0x000fc800078ec0ff */
[----:B------:R-:W-:-:S04]  /*15d0*/  IADD3 R9, PT, PT, R13, -0x1, RZ ;  /* 0xffffffff0d097810 */ /* 0x000fc80007ffe0ff */
[----:B------:R-:W-:Y:S01]  /*15e0*/  ISETP.GT.U32.AND P0, PT, R9, 0xfd, PT ;  /* 0x000000fd0900780c */ /* 0x000fe20003f04070 */
[----:B-1----:R-:W-:Y:S01]  /*15f0*/  IMAD.U32 R5, RZ, RZ, UR5 ;  /* 0x00000005ff057e24 */ /* 0x002fe2000f8e00ff */
[----:B0-----:R-:W-:-:S04]  /*1600*/  SHF.R.U32.HI R4, RZ, 0x17, R3 ;  /* 0x00000017ff047819 */ /* 0x001fc80000011603 */
[----:B------:R-:W-:-:S04]  /*1610*/  LOP3.LUT R4, R4, 0xff, RZ, 0xc0, !PT ;  /* 0x000000ff04047812 */ /* 0x000fc800078ec0ff */
[----:B------:R-:W-:-:S04]  /*1620*/  IADD3 R8, PT, PT, R4, -0x1, RZ ;  /* 0xffffffff04087810 */ /* 0x000fc80007ffe0ff */
[----:B------:R-:W-:-:S13]  /*1630*/  ISETP.GT.U32.OR P0, PT, R8, 0xfd, P0 ;  /* 0x000000fd0800780c */ /* 0x000fda0000704470 */
[----:B------:R-:W-:Y:S01]  /*1640*/  @!P0 MOV R6, RZ ;  /* 0x000000ff00068202 */ /* 0x000fe20000000f00 */
[----:B------:R-:W-:Y:S06]  /*1650*/  @!P0 BRA `(.L_x_22) ;  /* 0x00000000005c8947 */ /* 0x000fec0003800000 */
[----:B------:R-:W-:Y:S02]  /*1660*/  FSETP.GTU.FTZ.AND P0, PT, |R3|, +INF , PT ;  /* 0x7f8000000300780b */ /* 0x000fe40003f1c200 */
[----:B------:R-:W-:-:S04]  /*1670*/  FSETP.GTU.FTZ.AND P1, PT, |R0|, +INF , PT ;  /* 0x7f8000000000780b */ /* 0x000fc80003f3c200 */
[----:B------:R-:W-:-:S13]  /*1680*/  PLOP3.LUT P0, PT, P0, P1, PT, 0xf8, 0x8f ;  /* 0x00000000008f781c */ /* 0x000fda0000703f70 */
[----:B------:R-:W-:Y:S05]  /*1690*/  @P0 BRA `(.L_x_23) ;  /* 0x00000004004c0947 */ /* 0x000fea0003800000 */
[----:B------:R-:W-:-:S13]  /*16a0*/  LOP3.LUT P0, RZ, R0, 0x7fffffff, R5, 0xc8, !PT ;  /* 0x7fffffff00ff7812 */ /* 0x000fda000780c805 */
[----:B------:R-:W-:Y:S05]  /*16b0*/  @!P0 BRA `(.L_x_24) ;  /* 0x00000004003c8947 */ /* 0x000fea0003800000 */
[C---:B------:R-:W-:Y:S02]  /*16c0*/  FSETP.NEU.FTZ.AND P1, PT, |R3|.reuse, +INF , PT ;  /* 0x7f8000000300780b */ /* 0x040fe40003f3d200 */
[----:B------:R-:W-:Y:S02]  /*16d0*/  FSETP.NEU.FTZ.AND P2, PT, |R0|, +INF , PT ;  /* 0x7f8000000000780b */ /* 0x000fe40003f5d200 */
[----:B------:R-:W-:-:S11]  /*16e0*/  FSETP.NEU.FTZ.AND P0, PT, |R3|, +INF , PT ;  /* 0x7f8000000300780b */ /* 0x000fd60003f1d200 */
[----:B------:R-:W-:Y:S05]  /*16f0*/  @!P2 BRA !P1, `(.L_x_24) ;  /* 0x00000004002ca947 */ /* 0x000fea0004800000 */
[----:B------:R-:W-:-:S04]  /*1700*/  LOP3.LUT P1, RZ, R5, 0x7fffffff, RZ, 0xc0, !PT ;  /* 0x7fffffff05ff7812 */ /* 0x000fc8000782c0ff */
[----:B------:R-:W-:-:S13]  /*1710*/  PLOP3.LUT P1, PT, P2, P1, PT, 0x2f, 0xf2 ;  /* 0x0000000000f2781c */ /* 0x000fda0001722577 */
[----:B------:R-:W-:Y:S05]  /*1720*/  @P1 BRA `(.L_x_25) ;  /* 0x0000000400181947 */ /* 0x000fea0003800000 */
[----:B------:R-:W-:-:S04]  /*1730*/  LOP3.LUT P1, RZ, R0, 0x7fffffff, RZ, 0xc0, !PT ;  /* 0x7fffffff00ff7812 */ /* 0x000fc8000782c0ff */
[----:B------:R-:W-:-:S13]  /*1740*/  PLOP3.LUT P0, PT, P0, P1, PT, 0x2f, 0xf2 ;  /* 0x0000000000f2781c */ /* 0x000fda0000702577 */
[----:B------:R-:W-:Y:S05]  /*1750*/  @P0 BRA `(.L_x_26) ;  /* 0x0000000400000947 */ /* 0x000fea0003800000 */
[----:B------:R-:W-:Y:S02]  /*1760*/  ISETP.GE.AND P0, PT, R8, RZ, PT ;  /* 0x000000ff0800720c */ /* 0x000fe40003f06270 */
[----:B------:R-:W-:-:S11]  /*1770*/  ISETP.GE.AND P1, PT, R9, RZ, PT ;  /* 0x000000ff0900720c */ /* 0x000fd60003f26270 */
[----:B------:R-:W-:Y:S01]  /*1780*/  @P0 MOV R6, RZ ;  /* 0x000000ff00060202 */ /* 0x000fe20000000f00 */
[----:B------:R-:W-:Y:S02]  /*1790*/  @!P0 IMAD.MOV.U32 R6, RZ, RZ, -0x40 ;  /* 0xffffffc0ff068424 */ /* 0x000fe400078e00ff */
[----:B------:R-:W-:Y:S01]  /*17a0*/  @!P0 FFMA R5, R3, 1.84467440737095516160e+19, RZ ;  /* 0x5f80000003058823 */ /* 0x000fe200000000ff */
[----:B------:R-:W-:Y:S02]  /*17b0*/  @!P1 FFMA R0, R0, 1.84467440737095516160e+19, RZ ;  /* 0x5f80000000009823 */ /* 0x000fe400000000ff */
[----:B------:R-:W-:-:S07]  /*17c0*/  @!P1 IADD3 R6, PT, PT, R6, 0x40, RZ ;  /* 0x0000004006069810 */ /* 0x000fce0007ffe0ff */
.L_x_22:
[----:B------:R-:W-:Y:S01]  /*17d0*/  LEA R3, R13, 0xc0800000, 0x17 ;  /* 0xc08000000d037811 */ /* 0x000fe200078eb8ff */
[----:B------:R-:W-:Y:S01]  /*17e0*/  VIADD R4, R4, 0xffffff81 ;  /* 0xffffff8104047836 */ /* 0x000fe20000000000 */
[----:B------:R-:W-:Y:S02]  /*17f0*/  BSSY.RECONVERGENT B3, `(.L_x_27) ;  /* 0x0000035000037945 */ /* 0x000fe40003800200 */
[----:B------:R-:W-:Y:S01]  /*1800*/  IADD3 R3, PT, PT, -R3, R0, RZ ;  /* 0x0000000003037210 */ /* 0x000fe20007ffe1ff */
[----:B------:R-:W-:-:S03]  /*1810*/  IMAD R0, R4, -0x800000, R5 ;  /* 0xff80000004007824 */ /* 0x000fc600078e0205 */
[----:B------:R-:W0:Y:S01]  /*1820*/  MUFU.RCP R8, R3 ;  /* 0x0000000300087308 */ /* 0x000e220000001000 */
[----:B------:R-:W-:-:S04]  /*1830*/  FADD.FTZ R9, -R3, -RZ ;  /* 0x800000ff03097221 */ /* 0x000fc80000010100 */
[----:B0-----:R-:W-:-:S04]  /*1840*/  FFMA R11, R8, R9, 1 ;  /* 0x3f800000080b7423 */ /* 0x001fc80000000009 */
[----:B------:R-:W-:-:S04]  /*1850*/  FFMA R10, R8, R11, R8 ;  /* 0x0000000b080a7223 */ /* 0x000fc80000000008 */
[----:B------:R-:W-:-:S04]  /*1860*/  FFMA R5, R0, R10, RZ ;  /* 0x0000000a00057223 */ /* 0x000fc800000000ff */
[----:B------:R-:W-:-:S04]  /*1870*/  FFMA R8, R9, R5, R0 ;  /* 0x0000000509087223 */ /* 0x000fc80000000000 */
[----:B------:R-:W-:Y:S01]  /*1880*/  FFMA R11, R10, R8, R5 ;  /* 0x000000080a0b7223 */ /* 0x000fe20000000005 */
[----:B------:R-:W-:-:S03]  /*1890*/  IADD3 R5, PT, PT, R4, 0x7f, -R13 ;  /* 0x0000007f04057810 */ /* 0x000fc60007ffe80d */
[----:B------:R-:W-:Y:S01]  /*18a0*/  FFMA R8, R9, R11, R0 ;  /* 0x0000000b09087223 */ /* 0x000fe20000000000 */
[----:B------:R-:W-:-:S03]  /*18b0*/  IADD3 R5, PT, PT, R5, R6, RZ ;  /* 0x0000000605057210 */ /* 0x000fc60007ffe0ff */
[----:B------:R-:W-:-:S05]  /*18c0*/  FFMA R0, R10, R8, R11 ;  /* 0x000000080a007223 */ /* 0x000fca000000000b */
[----:B------:R-:W-:-:S04]  /*18d0*/  SHF.R.U32.HI R3, RZ, 0x17, R0 ;  /* 0x00000017ff037819 */ /* 0x000fc80000011600 */
[----:B------:R-:W-:-:S04]  /*18e0*/  LOP3.LUT R3, R3, 0xff, RZ, 0xc0, !PT ;  /* 0x000000ff03037812 */ /* 0x000fc800078ec0ff */
[----:B------:R-:W-:-:S05]  /*18f0*/  IADD3 R9, PT, PT, R3, R5, RZ ;  /* 0x0000000503097210 */ /* 0x000fca0007ffe0ff */
[----:B------:R-:W-:-:S05]  /*1900*/  VIADD R3, R9, 0xffffffff ;  /* 0xffffffff09037836 */ /* 0x000fca0000000000 */
[----:B------:R-:W-:-:S13]  /*1910*/  ISETP.GE.U32.AND P0, PT, R3, 0xfe, PT ;  /* 0x000000fe0300780c */ /* 0x000fda0003f06070 */
[----:B------:R-:W-:Y:S05]  /*1920*/  @!P0 BRA `(.L_x_28) ;  /* 0x0000000000808947 */ /* 0x000fea0003800000 */
[----:B------:R-:W-:-:S13]  /*1930*/  ISETP.GT.AND P0, PT, R9, 0xfe, PT ;  /* 0x000000fe0900780c */ /* 0x000fda0003f04270 */
[----:B------:R-:W-:Y:S05]  /*1940*/  @P0 BRA `(.L_x_29) ;  /* 0x00000000006c0947 */ /* 0x000fea0003800000 */
[----:B------:R-:W-:-:S13]  /*1950*/  ISETP.GE.AND P0, PT, R9, 0x1, PT ;  /* 0x000000010900780c */ /* 0x000fda0003f06270 */
[----:B------:R-:W-:Y:S05]  /*1960*/  @P0 BRA `(.L_x_30) ;  /* 0x0000000000740947 */ /* 0x000fea0003800000 */
[----:B------:R-:W-:Y:S02]  /*1970*/  ISETP.GE.AND P0, PT, R9, -0x18, PT ;  /* 0xffffffe80900780c */ /* 0x000fe40003f06270 */
[----:B------:R-:W-:-:S11]  /*1980*/  LOP3.LUT R0, R0, 0x80000000, RZ, 0xc0, !PT ;  /* 0x8000000000007812 */ /* 0x000fd600078ec0ff */
[----:B------:R-:W-:Y:S05]  /*1990*/  @!P0 BRA `(.L_x_30) ;  /* 0x0000000000688947 */ /* 0x000fea0003800000 */
[CCC-:B------:R-:W-:Y:S01]  /*19a0*/  FFMA.RZ R3, R10.reuse, R8.reuse, R11.reuse ;  /* 0x000000080a037223 */ /* 0x1c0fe2000000c00b */
[C---:B------:R-:W-:Y:S01]  /*19b0*/  IADD3 R6, PT, PT, R9.reuse, 0x20, RZ ;  /* 0x0000002009067810 */ /* 0x040fe20007ffe0ff */
[CCC-:B------:R-:W-:Y:S01]  /*19c0*/  FFMA.RM R4, R10.reuse, R8.reuse, R11.reuse ;  /* 0x000000080a047223 */ /* 0x1c0fe2000000400b */
[----:B------:R-:W-:Y:S02]  /*19d0*/  ISETP.NE.AND P2, PT, R9, RZ, PT ;  /* 0x000000ff0900720c */ /* 0x000fe40003f45270 */
[----:B------:R-:W-:Y:S01]  /*19e0*/  LOP3.LUT R5, R3, 0x7fffff, RZ, 0xc0, !PT ;  /* 0x007fffff03057812 */ /* 0x000fe200078ec0ff */
[----:B------:R-:W-:Y:S01]  /*19f0*/  FFMA.RP R3, R10, R8, R11 ;  /* 0x000000080a037223 */ /* 0x000fe2000000800b */
[----:B------:R-:W-:Y:S02]  /*1a00*/  ISETP.NE.AND P1, PT, R9, RZ, PT ;  /* 0x000000ff0900720c */ /* 0x000fe40003f25270 */
[----:B------:R-:W-:Y:S02]  /*1a10*/  LOP3.LUT R5, R5, 0x800000, RZ, 0xfc, !PT ;  /* 0x0080000005057812 */ /* 0x000fe400078efcff */
[----:B------:R-:W-:-:S02]  /*1a20*/  IADD3 R8, PT, PT, -R9, RZ, RZ ;  /* 0x000000ff09087210 */ /* 0x000fc40007ffe1ff */
[----:B------:R-:W-:Y:S02]  /*1a30*/  SHF.L.U32 R6, R5, R6, RZ ;  /* 0x0000000605067219 */ /* 0x000fe400000006ff */
[----:B------:R-:W-:Y:S02]  /*1a40*/  FSETP.NEU.FTZ.AND P0, PT, R3, R4, PT ;  /* 0x000000040300720b */ /* 0x000fe40003f1d000 */
[----:B------:R-:W-:Y:S02]  /*1a50*/  SEL R4, R8, RZ, P2 ;  /* 0x000000ff08047207 */ /* 0x000fe40001000000 */
[----:B------:R-:W-:Y:S02]  /*1a60*/  ISETP.NE.AND P1, PT, R6, RZ, P1 ;  /* 0x000000ff0600720c */ /* 0x000fe40000f25270 */
[----:B------:R-:W-:Y:S02]  /*1a70*/  SHF.R.U32.HI R4, RZ, R4, R5 ;  /* 0x00000004ff047219 */ /* 0x000fe40000011605 */
[----:B------:R-:W-:-:S02]  /*1a80*/  PLOP3.LUT P0, PT, P0, P1, PT, 0xf8, 0x8f ;  /* 0x00000000008f781c */ /* 0x000fc40000703f70 */
[----:B------:R-:W-:Y:S02]  /*1a90*/  SHF.R.U32.HI R6, RZ, 0x1, R4 ;  /* 0x00000001ff067819 */ /* 0x000fe40000011604 */
[----:B------:R-:W-:-:S04]  /*1aa0*/  SEL R3, RZ, 0x1, !P0 ;  /* 0x00000001ff037807 */ /* 0x000fc80004000000 */
[----:B------:R-:W-:-:S04]  /*1ab0*/  LOP3.LUT R3, R3, 0x1, R6, 0xf8, !PT ;  /* 0x0000000103037812 */ /* 0x000fc800078ef806 */
[----:B------:R-:W-:-:S05]  /*1ac0*/  LOP3.LUT R3, R3, R4, RZ, 0xc0, !PT ;  /* 0x0000000403037212 */ /* 0x000fca00078ec0ff */
[----:B------:R-:W-:-:S05]  /*1ad0*/  IMAD.IADD R3, R6, 0x1, R3 ;  /* 0x0000000106037824 */ /* 0x000fca00078e0203 */
[----:B------:R-:W-:Y:S01]  /*1ae0*/  LOP3.LUT R0, R3, R0, RZ, 0xfc, !PT ;  /* 0x0000000003007212 */ /* 0x000fe200078efcff */
[----:B------:R-:W-:Y:S06]  /*1af0*/  BRA `(.L_x_30) ;  /* 0x0000000000107947 */ /* 0x000fec0003800000 */
.L_x_29:
[----:B------:R-:W-:-:S04]  /*1b00*/  LOP3.LUT R0, R0, 0x80000000, RZ, 0xc0, !PT ;  /* 0x8000000000007812 */ /* 0x000fc800078ec0ff */
[----:B------:R-:W-:Y:S01]  /*1b10*/  LOP3.LUT R0, R0, 0x7f800000, RZ, 0xfc, !PT ;  /* 0x7f80000000007812 */ /* 0x000fe200078efcff */
[----:B------:R-:W-:Y:S06]  /*1b20*/  BRA `(.L_x_30) ;  /* 0x0000000000047947 */ /* 0x000fec0003800000 */
.L_x_28:
[----:B------:R-:W-:-:S07]  /*1b30*/  LEA R0, R5, R0, 0x17 ;  /* 0x0000000005007211 */ /* 0x000fce00078eb8ff */
.L_x_30:
[----:B------:R-:W-:Y:S05]  /*1b40*/  BSYNC.RECONVERGENT B3 ;  /* 0x0000000000037941 */ /* 0x000fea0003800200 */
.L_x_27:
[----:B------:R-:W-:Y:S05]  /*1b50*/  BRA `(.L_x_31) ;  /* 0x0000000000207947 */ /* 0x000fea0003800000 */
.L_x_26:
[----:B------:R-:W-:-:S04]  /*1b60*/  LOP3.LUT R0, R0, 0x80000000, R5, 0x48, !PT ;  /* 0x8000000000007812 */ /* 0x000fc800078e4805 */
[----:B------:R-:W-:Y:S01]  /*1b70*/  LOP3.LUT R0, R0, 0x7f800000, RZ, 0xfc, !PT ;  /* 0x7f80000000007812 */ /* 0x000fe200078efcff */
[----:B------:R-:W-:Y:S06]  /*1b80*/  BRA `(.L_x_31) ;  /* 0x0000000000147947 */ /* 0x000fec0003800000 */
.L_x_25:
[----:B------:R-:W-:Y:S01]  /*1b90*/  LOP3.LUT R0, R0, 0x80000000, R5, 0x48, !PT ;  /* 0x8000000000007812 */ /* 0x000fe200078e4805 */
[----:B------:R-:W-:Y:S06]  /*1ba0*/  BRA `(.L_x_31) ;  /* 0x00000000000c7947 */ /* 0x000fec0003800000 */
.L_x_24:
[----:B------:R-:W0:Y:S01]  /*1bb0*/  MUFU.RSQ R0, -QNAN ;  /* 0xffc0000000007908 */ /* 0x000e220000001400 */
[----:B------:R-:W-:Y:S05]  /*1bc0*/  BRA `(.L_x_31) ;  /* 0x0000000000047947 */ /* 0x000fea0003800000 */
.L_x_23:
[----:B------:R-:W-:-:S07]  /*1bd0*/  FADD.FTZ R0, R0, R3 ;  /* 0x0000000300007221 */ /* 0x000fce0000010000 */
.L_x_31:
[----:B------:R-:W-:Y:S05]  /*1be0*/  BSYNC.RECONVERGENT B2 ;  /* 0x0000000000027941 */ /* 0x000fea0003800200 */
.L_x_21:
[----:B------:R-:W-:-:S04]  /*1bf0*/  HFMA2 R3, -RZ, RZ, 0, 0 ;  /* 0x00000000ff037431 */ /* 0x000fc800000001ff */
[----:B0-----:R-:W-:Y:S05]  /*1c00*/  RET.REL.NODEC R2 `(_Z34enforce_physics_constraints_kernelPKfPfiiff) ;  /* 0xffffffe002fc7950 */ /* 0x001fea0003c3ffff */
.L_x_32:
        /* <DEDUP_REMOVED lines=15> */
.L_x_73:


//--------------------- .text._Z36enforce_momentum_conservation_kernelPKfPfiiii --------------------------
	.section	.text._Z36enforce_momentum_conservation_kernelPKfPfiiii,"ax",@progbits
	.align	128
        .global         _Z36enforce_momentum_conservation_kernelPKfPfiiii
        .type           _Z36enforce_momentum_conservation_kernelPKfPfiiii,@function
        .size           _Z36enforce_momentum_conservation_kernelPKfPfiiii,(.L_x_78 - _Z36enforce_momentum_conservation_kernelPKfPfiiii)
        .other          _Z36enforce_momentum_conservation_kernelPKfPfiiii,@"STO_CUDA_ENTRY STV_DEFAULT"
_Z36enforce_momentum_conservation_kernelPKfPfiiii:
.text._Z36enforce_momentum_conservation_kernelPKfPfiiii:
        /* <DEDUP_REMOVED lines=8> */
[----:B------:R-:W0:Y:S01]  /*0080*/  LDC R4, c[0x0][0x39c] ;  /* 0x0000e700ff047b82 */ /* 0x000e220000000800 */
[----:B------:R-:W1:Y:S01]  /*0090*/  LDCU.64 UR6, c[0x0][0x358] ;  /* 0x00006b00ff0677ac */ /* 0x000e620008000a00 */
[----:B------:R-:W-:Y:S01]  /*00a0*/  CS2R R12, SRZ ;  /* 0x00000000000c7805 */ /* 0x000fe2000001ff00 */
[----:B------:R-:W-:Y:S01]  /*00b0*/  IMAD.MOV.U32 R22, RZ, RZ, RZ ;  /* 0x000000ffff167224 */ /* 0x000fe200078e00ff */
[----:B0-----:R-:W-:-:S13]  /*00c0*/  ISETP.GE.AND P0, PT, R4, 0x1, PT ;  /* 0x000000010400780c */ /* 0x001fda0003f06270 */
[----:B-1----:R-:W-:Y:S05]  /*00d0*/  @!P0 BRA `(.L_x_33) ;  /* 0x0000000000308947 */ /* 0x002fea0003800000 */
[----:B------:R-:W0:Y:S01]  /*00e0*/  LDC R0, c[0x0][0x398] ;  /* 0x0000e600ff007b82 */ /* 0x000e220000000800 */
[----:B------:R-:W0:Y:S07]  /*00f0*/  LDCU UR4, c[0x0][0x394] ;  /* 0x00007280ff0477ac */ /* 0x000e2e0008000800 */
[----:B------:R-:W1:Y:S01]  /*0100*/  LDC.64 R2, c[0x0][0x380] ;  /* 0x0000e000ff027b82 */ /* 0x000e620000000a00 */
[----:B0-----:R-:W-:Y:S02]  /*0110*/  IMAD R5, R15, UR4, R0 ;  /* 0x000000040f057c24 */ /* 0x001fe4000f8e0200 */
[----:B------:R-:W-:-:S05]  /*0120*/  VIADD R0, R4, 0xffffffff ;  /* 0xffffffff04007836 */ /* 0x000fca0000000000 */
[----:B------:R-:W-:Y:S01]  /*0130*/  ISETP.NE.AND P0, PT, R0, RZ, PT ;  /* 0x000000ff0000720c */ /* 0x000fe20003f05270 */
[----:B-1----:R-:W-:-:S05]  /*0140*/  IMAD.WIDE R2, R5, 0x4, R2 ;  /* 0x0000000405027825 */ /* 0x002fca00078e0202 */
[----:B------:R0:W5:Y:S07]  /*0150*/  LDG.E.CONSTANT R12, desc[UR6][R2.64] ;  /* 0x00000006020c7981 */ /* 0x00016e000c1e9900 */
[----:B------:R-:W-:Y:S05]  /*0160*/  @!P0 BRA `(.L_x_33) ;  /* 0x00000000000c8947 */ /* 0x000fea0003800000 */
[----:B------:R-:W-:Y:S01]  /*0170*/  ISETP.NE.AND P0, PT, R0, 0x1, PT ;  /* 0x000000010000780c */ /* 0x000fe20003f05270 */
[----:B------:R1:W5:-:S12]  /*0180*/  LDG.E.CONSTANT R22, desc[UR6][R2.64+0x4] ;  /* 0x0000040602167981 */ /* 0x000358000c1e9900 */
[----:B------:R1:W5:Y:S02]  /*0190*/  @P0 LDG.E.CONSTANT R13, desc[UR6][R2.64+0x8] ;  /* 0x00000806020d0981 */ /* 0x000364000c1e9900 */
.L_x_33:
[----:B------:R-:W2:Y:S02]  /*01a0*/  LDCU UR4, c[0x0][0x394] ;  /* 0x00007280ff0477ac */ /* 0x000ea40008000800 */
[----:B--2---:R-:W-:-:S05]  /*01b0*/  IMAD.U32 R10, RZ, RZ, UR4 ;  /* 0x00000004ff0a7e24 */ /* 0x004fca000f8e00ff */
[----:B------:R-:W-:-:S13]  /*01c0*/  ISETP.GT.AND P0, PT, R10, RZ, PT ;  /* 0x000000ff0a00720c */ /* 0x000fda0003f04270 */
[----:B------:R-:W-:Y:S05]  /*01d0*/  @!P0 EXIT ;  /* 0x000000000000894d */ /* 0x000fea0003800000 */
[----:B------:R-:W2:Y:S01]  /*01e0*/  LDCU UR4, c[0x0][0x398] ;  /* 0x00007300ff0477ac */ /* 0x000ea20008000800 */
[C---:B------:R-:W-:Y:S01]  /*01f0*/  ISETP.GE.U32.AND P0, PT, R10.reuse, 0x8, PT ;  /* 0x000000080a00780c */ /* 0x040fe20003f06070 */
[----:B------:R-:W-:Y:S01]  /*0200*/  IMAD.MOV.U32 R11, RZ, RZ, RZ ;  /* 0x000000ffff0b7224 */ /* 0x000fe200078e00ff */
[----:B------:R-:W-:Y:S01]  /*0210*/  LOP3.LUT R24, R10, 0x7, RZ, 0xc0, !PT ;  /* 0x000000070a187812 */ /* 0x000fe200078ec0ff */
[----:B--2---:R-:W-:-:S10]  /*0220*/  VIADD R0, R4, UR4 ;  /* 0x0000000404007c36 */ /* 0x004fd40008000000 */
[----:B------:R-:W-:Y:S05]  /*0230*/  @!P0 BRA `(.L_x_34) ;  /* 0x0000000800248947 */ /* 0x000fea0003800000 */
[----:B------:R-:W2:Y:S01]  /*0240*/  LDC R16, c[0x0][0x394] ;  /* 0x0000e500ff107b82 */ /* 0x000ea20000000800 */
[----:B------:R-:W-:Y:S01]  /*0250*/  LOP3.LUT R11, R10, 0x7ffffff8, RZ, 0xc0, !PT ;  /* 0x7ffffff80a0b7812 */ /* 0x000fe200078ec0ff */
[----:B------:R-:W-:Y:S01]  /*0260*/  IMAD.MOV.U32 R14, RZ, RZ, RZ ;  /* 0x000000ffff0e7224 */ /* 0x000fe200078e00ff */
[----:B------:R-:W3:Y:S05]  /*0270*/  LDCU UR4, c[0x0][0x398] ;  /* 0x00007300ff0477ac */ /* 0x000eea0008000800 */
[----:B------:R-:W4:Y:S08]  /*0280*/  LDC.64 R4, c[0x0][0x380] ;  /* 0x0000e000ff047b82 */ /* 0x000f300000000a00 */
[----:B------:R-:W0:Y:S02]  /*0290*/  LDC.64 R6, c[0x0][0x388] ;  /* 0x0000e200ff067b82 */ /* 0x000e240000000a00 */
.L_x_36:
[----:B--2---:R-:W-:-:S04]  /*02a0*/  IMAD.MOV.U32 R10, RZ, RZ, R16 ;  /* 0x000000ffff0a7224 */ /* 0x004fc800078e0010 */
[----:B01----:R-:W-:-:S04]  /*02b0*/  IMAD R3, R15, R10, R14 ;  /* 0x0000000a0f037224 */ /* 0x003fc800078e020e */
[----:B----4-:R-:W-:-:S05]  /*02c0*/  IMAD.WIDE R8, R3, 0x4, R4 ;  /* 0x0000000403087825 */ /* 0x010fca00078e0204 */
[----:B------:R-:W2:Y:S04]  /*02d0*/  LDG.E.CONSTANT R23, desc[UR6][R8.64] ;  /* 0x0000000608177981 */ /* 0x000ea8000c1e9900 */
[----:B------:R-:W4:Y:S01]  /*02e0*/  LDG.E.CONSTANT R17, desc[UR6][R8.64+0x4] ;  /* 0x0000040608117981 */ /* 0x000f22000c1e9900 */
[C---:B------:R-:W-:Y:S01]  /*02f0*/  ISETP.GE.AND P0, PT, R14.reuse, R0, PT ;  /* 0x000000000e00720c */ /* 0x040fe20003f06270 */
[C---:B---3--:R-:W-:Y:S02]  /*0300*/  VIADD R18, R14.reuse, -UR4 ;  /* 0x800000040e127c36 */ /* 0x048fe40008000000 */
[----:B------:R-:W3:Y:S01]  /*0310*/  LDG.E.CONSTANT R19, desc[UR6][R8.64+0x8] ;  /* 0x0000080608137981 */ /* 0x000ee2000c1e9900 */
[----:B------:R-:W-:-:S03]  /*0320*/  ISETP.LT.OR P0, PT, R14, UR4, P0 ;  /* 0x000000040e007c0c */ /* 0x000fc60008701670 */
[----:B------:R-:W3:Y:S01]  /*0330*/  LDG.E.CONSTANT R21, desc[UR6][R8.64+0xc] ;  /* 0x00000c0608157981 */ /* 0x000ee2000c1e9900 */
[----:B------:R-:W-:Y:S01]  /*0340*/  ISETP.GT.OR P1, PT, R18, 0x2, P0 ;  /* 0x000000021200780c */ /* 0x000fe20000724670 */
[----:B------:R-:W-:Y:S02]  /*0350*/  VIADD R25, R14, 0x1 ;  /* 0x000000010e197836 */ /* 0x000fe40000000000 */
[----:B------:R-:W-:Y:S01]  /*0360*/  IMAD.SHL.U32 R18, R18, 0x4, RZ ;  /* 0x0000000412127824 */ /* 0x000fe200078e00ff */
[----:B------:R-:W3:Y:S01]  /*0370*/  LDG.E.CONSTANT R29, desc[UR6][R8.64+0x18] ;  /* 0x00001806081d7981 */ /* 0x000ee2000c1e9900 */
[----:B------:R-:W-:Y:S01]  /*0380*/  VIADD R27, R14, 0x2 ;  /* 0x000000020e1b7836 */ /* 0x000fe20000000000 */
[C---:B------:R-:W-:Y:S02]  /*0390*/  ISETP.GE.AND P0, PT, R25.reuse, R0, PT ;  /* 0x000000001900720c */ /* 0x040fe40003f06270 */
[C---:B------:R-:W-:Y:S01]  /*03a0*/  ISETP.EQ.AND P2, PT, R18.reuse, RZ, !P1 ;  /* 0x000000ff1200720c */ /* 0x040fe20004f42270 */
[----:B------:R-:W3:Y:S01]  /*03b0*/  LDG.E.CONSTANT R20, desc[UR6][R8.64+0x1c] ;  /* 0x00001c0608147981 */ /* 0x000ee2000c1e9900 */
[C---:B------:R-:W-:Y:S01]  /*03c0*/  ISETP.LT.OR P0, PT, R25.reuse, UR4, P0 ;  /* 0x0000000419007c0c */ /* 0x040fe20008701670 */
[----:B------:R-:W-:Y:S01]  /*03d0*/  VIADD R25, R25, -UR4 ;  /* 0x8000000419197c36 */ /* 0x000fe20008000000 */
[----:B------:R-:W-:-:S02]  /*03e0*/  ISETP.EQ.AND P4, PT, R18, 0x4, !P1 ;  /* 0x000000041200780c */ /* 0x000fc40004f82270 */
[----:B------:R-:W-:Y:S02]  /*03f0*/  ISETP.EQ.AND P5, PT, R18, 0x8, !P1 ;  /* 0x000000081200780c */ /* 0x000fe40004fa2270 */
[----:B------:R-:W-:Y:S02]  /*0400*/  ISETP.GT.OR P3, PT, R25, 0x2, P0 ;  /* 0x000000021900780c */ /* 0x000fe40000764670 */
[----:B------:R-:W-:Y:S02]  /*0410*/  IADD3 R25, PT, PT, R14, 0x3, RZ ;  /* 0x000000030e197810 */ /* 0x000fe40007ffe0ff */
[-C--:B------:R-:W-:Y:S01]  /*0420*/  ISETP.GE.AND P0, PT, R27, R0.reuse, PT ;  /* 0x000000001b00720c */ /* 0x080fe20003f06270 */
[----:B-----5:R-:W-:Y:S01]  /*0430*/  @P2 IMAD.MOV.U32 R2, RZ, RZ, R12 ;  /* 0x000000ffff022224 */ /* 0x020fe200078e000c */
[----:B------:R-:W-:Y:S02]  /*0440*/  ISETP.GE.AND P2, PT, R25, R0, PT ;  /* 0x000000001900720c */ /* 0x000fe40003f46270 */
[C---:B------:R-:W-:Y:S01]  /*0450*/  ISETP.LT.OR P0, PT, R27.reuse, UR4, P0 ;  /* 0x000000041b007c0c */ /* 0x040fe20008701670 */
[----:B------:R-:W-:Y:S01]  /*0460*/  VIADD R27, R27, -UR4 ;  /* 0x800000041b1b7c36 */ /* 0x000fe20008000000 */
[C---:B------:R-:W-:Y:S01]  /*0470*/  ISETP.LT.OR P2, PT, R25.reuse, UR4, P2 ;  /* 0x0000000419007c0c */ /* 0x040fe20009741670 */
[----:B------:R-:W-:-:S02]  /*0480*/  VIADD R25, R25, -UR4 ;  /* 0x8000000419197c36 */ /* 0x000fc40008000000 */
[----:B------:R-:W-:Y:S01]  /*0490*/  @P4 IMAD.MOV.U32 R2, RZ, RZ, R22 ;  /* 0x000000ffff024224 */ /* 0x000fe200078e0016 */
[----:B------:R-:W-:Y:S01]  /*04a0*/  ISETP.GT.OR P0, PT, R27, 0x2, P0 ;  /* 0x000000021b00780c */ /* 0x000fe20000704670 */
[----:B------:R-:W-:Y:S01]  /*04b0*/  @P5 IMAD.MOV.U32 R2, RZ, RZ, R13 ;  /* 0x000000ffff025224 */ /* 0x000fe200078e000d */
[----:B------:R-:W-:Y:S01]  /*04c0*/  ISETP.GT.OR P2, PT, R25, 0x2, P2 ;  /* 0x000000021900780c */ /* 0x000fe20001744670 */
[----:B------:R-:W3:Y:S01]  /*04d0*/  LDG.E.CONSTANT R27, desc[UR6][R8.64+0x14] ;  /* 0x00001406081b7981 */ /* 0x000ee2000c1e9900 */
[C---:B------:R-:W-:Y:S01]  /*04e0*/  ISETP.EQ.AND P4, PT, R18.reuse, -0x4, !P3 ;  /* 0xfffffffc1200780c */ /* 0x040fe20005f82270 */
[----:B------:R-:W-:Y:S02]  /*04f0*/  @!P1 IMAD.MOV.U32 R26, RZ, RZ, R2 ;  /* 0x000000ffff1a9224 */ /* 0x000fe400078e0002 */
[----:B------:R0:W3:Y:S01]  /*0500*/  LDG.E.CONSTANT R25, desc[UR6][R8.64+0x10] ;  /* 0x0000100608197981 */ /* 0x0000e2000c1e9900 */
[C---:B------:R-:W-:Y:S01]  /*0510*/  ISETP.EQ.AND P5, PT, R18.reuse, RZ, !P3 ;  /* 0x000000ff1200720c */ /* 0x040fe20005fa2270 */
[----:B------:R-:W-:Y:S01]  /*0520*/  IMAD.WIDE R2, R3, 0x4, R6 ;  /* 0x0000000403027825 */ /* 0x000fe200078e0206 */
[----:B------:R-:W-:-:S03]  /*0530*/  ISETP.EQ.AND P6, PT, R18, 0x4, !P3 ;  /* 0x000000041200780c */ /* 0x000fc60005fc2270 */
[----:B------:R-:W-:Y:S02]  /*0540*/  VIADD R28, R14, 0x4 ;  /* 0x000000040e1c7836 */ /* 0x000fe40000000000 */
[----:B--2---:R-:W-:Y:S01]  /*0550*/  @!P1 FADD R26, R23, -R26 ;  /* 0x8000001a171a9221 */ /* 0x004fe20000000000 */
[----:B------:R1:W-:Y:S02]  /*0560*/  STG.E desc[UR6][R2.64], R23 ;  /* 0x0000001702007986 */ /* 0x0003e4000c101906 */
[----:B-1----:R-:W-:Y:S01]  /*0570*/  @P4 IMAD.MOV.U32 R23, RZ, RZ, R12 ;  /* 0x000000ffff174224 */ /* 0x002fe200078e000c */
[----:B------:R-:W-:Y:S02]  /*0580*/  ISETP.EQ.AND P4, PT, R18, -0x8, !P0 ;  /* 0xfffffff81200780c */ /* 0x000fe40004782270 */
[----:B------:R-:W-:Y:S02]  /*0590*/  @P5 IMAD.MOV.U32 R23, RZ, RZ, R22 ;  /* 0x000000ffff175224 */ /* 0x000fe400078e0016 */
[----:B------:R-:W-:-:S02]  /*05a0*/  @P6 MOV R23, R13 ;  /* 0x0000000d00176202 */ /* 0x000fc40000000f00 */
[C---:B------:R-:W-:Y:S02]  /*05b0*/  ISETP.EQ.AND P5, PT, R18.reuse, -0x4, !P0 ;  /* 0xfffffffc1200780c */ /* 0x040fe400047a2270 */
[----:B------:R-:W-:Y:S01]  /*05c0*/  ISETP.EQ.AND P6, PT, R18, RZ, !P0 ;  /* 0x000000ff1200720c */ /* 0x000fe200047c2270 */
[----:B------:R-:W-:Y:S01]  /*05d0*/  @!P1 STG.E desc[UR6][R2.64], R26 ;  /* 0x0000001a02009986 */ /* 0x000fe2000c101906 */
[----:B------:R-:W-:-:S03]  /*05e0*/  ISETP.GE.AND P1, PT, R28, R0, PT ;  /* 0x000000001c00720c */ /* 0x000fc60003f26270 */
[----:B0-----:R-:W-:Y:S01]  /*05f0*/  @P4 IMAD.MOV.U32 R8, RZ, RZ, R12 ;  /* 0x000000ffff084224 */ /* 0x001fe200078e000c */
[----:B------:R-:W-:-:S05]  /*0600*/  ISETP.EQ.AND P4, PT, R18, -0xc, !P2 ;  /* 0xfffffff41200780c */ /* 0x000fca0005782270 */
[----:B------:R-:W-:Y:S01]  /*0610*/  @P5 IMAD.MOV.U32 R8, RZ, RZ, R22 ;  /* 0x000000ffff085224 */ /* 0x000fe200078e0016 */
[C---:B------:R-:W-:Y:S01]  /*0620*/  ISETP.EQ.AND P5, PT, R18.reuse, -0x8, !P2 ;  /* 0xfffffff81200780c */ /* 0x040fe200057a2270 */
[----:B------:R-:W-:Y:S01]  /*0630*/  @P6 IMAD.MOV.U32 R8, RZ, RZ, R13 ;  /* 0x000000ffff086224 */ /* 0x000fe200078e000d */
[----:B------:R-:W-:Y:S01]  /*0640*/  ISETP.EQ.AND P6, PT, R18, -0x4, !P2 ;  /* 0xfffffffc1200780c */ /* 0x000fe200057c2270 */
[----:B----4-:R-:W-:Y:S01]  /*0650*/  @!P3 FADD R9, R17, -R23 ;  /* 0x800000171109b221 */ /* 0x010fe20000000000 */
[C---:B------:R-:W-:Y:S01]  /*0660*/  ISETP.LT.OR P1, PT, R28.reuse, UR4, P1 ;  /* 0x000000041c007c0c */ /* 0x040fe20008f21670 */
[----:B------:R-:W-:Y:S02]  /*0670*/  VIADD R28, R28, -UR4 ;  /* 0x800000041c1c7c36 */ /* 0x000fe40008000000 */
[----:B------:R-:W-:Y:S01]  /*0680*/  VIADD R23, R14, 0x5 ;  /* 0x000000050e177836 */ /* 0x000fe20000000000 */
[----:B------:R0:W-:Y:S02]  /*0690*/  STG.E desc[UR6][R2.64+0x4], R17 ;  /* 0x0000041102007986 */ /* 0x0001e4000c101906 */
[----:B------:R-:W-:-:S02]  /*06a0*/  ISETP.GT.OR P1, PT, R28, 0x2, P1 ;  /* 0x000000021c00780c */ /* 0x000fc40000f24670 */
[----:B------:R3:W-:Y:S01]  /*06b0*/  @!P3 STG.E desc[UR6][R2.64+0x4], R9 ;  /* 0x000004090200b986 */ /* 0x0007e2000c101906 */
[----:B------:R-:W-:-:S04]  /*06c0*/  ISETP.GE.AND P3, PT, R23, R0, PT ;  /* 0x000000001700720c */ /* 0x000fc80003f66270 */
[C---:B------:R-:W-:Y:S01]  /*06d0*/  ISETP.LT.OR P3, PT, R23.reuse, UR4, P3 ;  /* 0x0000000417007c0c */ /* 0x040fe20009f61670 */
[----:B------:R-:W-:Y:S02]  /*06e0*/  VIADD R23, R23, -UR4 ;  /* 0x8000000417177c36 */ /* 0x000fe40008000000 */
[----:B0-----:R-:W-:Y:S01]  /*06f0*/  @P4 IMAD.MOV.U32 R17, RZ, RZ, R12 ;  /* 0x000000ffff114224 */ /* 0x001fe200078e000c */
[----:B------:R-:W-:Y:S01]  /*0700*/  ISETP.EQ.AND P4, PT, R18, -0x10, !P1 ;  /* 0xfffffff01200780c */ /* 0x000fe20004f82270 */
[----:B------:R-:W-:Y:S02]  /*0710*/  @P5 IMAD.MOV.U32 R17, RZ, RZ, R22 ;  /* 0x000000ffff115224 */ /* 0x000fe400078e0016 */
[----:B------:R-:W-:Y:S01]  /*0720*/  @P6 IMAD.MOV.U32 R17, RZ, RZ, R13 ;  /* 0x000000ffff116224 */ /* 0x000fe200078e000d */
[----:B------:R-:W-:Y:S01]  /*0730*/  ISETP.GT.OR P3, PT, R23, 0x2, P3 ;  /* 0x000000021700780c */ /* 0x000fe20001f64670 */
[----:B---3--:R-:W-:Y:S01]  /*0740*/  @!P0 FADD R9, R19, -R8 ;  /* 0x8000000813098221 */ /* 0x008fe20000000000 */
[----:B------:R-:W-:-:S02]  /*0750*/  VIADD R23, R14, 0x6 ;  /* 0x000000060e177836 */ /* 0x000fc40000000000 */
[----:B------:R-:W-:Y:S01]  /*0760*/  @!P2 FADD R17, R21, -R17 ;  /* 0x800000111511a221 */ /* 0x000fe20000000000 */
[----:B------:R-:W-:Y:S01]  /*0770*/  STG.E desc[UR6][R2.64+0x8], R19 ;  /* 0x0000081302007986 */ /* 0x000fe2000c101906 */
[----:B------:R-:W-:-:S03]  /*0780*/  ISETP.EQ.AND P5, PT, R18, -0xc, !P1 ;  /* 0xfffffff41200780c */ /* 0x000fc60004fa2270 */
[----:B------:R-:W-:Y:S01]  /*0790*/  STG.E desc[UR6][R2.64+0xc], R21 ;  /* 0x00000c1502007986 */ /* 0x000fe2000c101906 */
[----:B------:R-:W-:-:S03]  /*07a0*/  ISETP.EQ.AND P6, PT, R18, -0x8, !P1 ;  /* 0xfffffff81200780c */ /* 0x000fc60004fc2270 */
[----:B------:R0:W-:Y:S01]  /*07b0*/  @!P0 STG.E desc[UR6][R2.64+0x8], R9 ;  /* 0x0000080902008986 */ /* 0x0001e2000c101906 */
[----:B------:R-:W-:-:S03]  /*07c0*/  ISETP.GE.AND P0, PT, R23, R0, PT ;  /* 0x000000001700720c */ /* 0x000fc60003f06270 */
[----:B------:R1:W-:Y:S01]  /*07d0*/  @!P2 STG.E desc[UR6][R2.64+0xc], R17 ;  /* 0x00000c110200a986 */ /* 0x0003e2000c101906 */
[C---:B------:R-:W-:Y:S02]  /*07e0*/  ISETP.EQ.AND P2, PT, R18.reuse, -0x14, !P3 ;  /* 0xffffffec1200780c */ /* 0x040fe40005f42270 */
[----:B------:R-:W-:Y:S02]  /*07f0*/  @P4 MOV R8, R12 ;  /* 0x0000000c00084202 */ /* 0x000fe40000000f00 */
[----:B------:R-:W-:Y:S02]  /*0800*/  ISETP.EQ.AND P4, PT, R18, -0x10, !P3 ;  /* 0xfffffff01200780c */ /* 0x000fe40005f82270 */
[C---:B------:R-:W-:Y:S01]  /*0810*/  ISETP.LT.OR P0, PT, R23.reuse, UR4, P0 ;  /* 0x0000000417007c0c */ /* 0x040fe20008701670 */
[----:B------:R-:W-:Y:S02]  /*0820*/  VIADD R23, R23, -UR4 ;  /* 0x8000000417177c36 */ /* 0x000fe40008000000 */
[----:B------:R-:W-:-:S03]  /*0830*/  @P5 IMAD.MOV.U32 R8, RZ, RZ, R22 ;  /* 0x000000ffff085224 */ /* 0x000fc600078e0016 */
[----:B------:R-:W-:Y:S01]  /*0840*/  ISETP.GT.OR P0, PT, R23, 0x2, P0 ;  /* 0x000000021700780c */ /* 0x000fe20000704670 */
[----:B0-----:R-:W-:Y:S01]  /*0850*/  @P2 IMAD.MOV.U32 R9, RZ, RZ, R12 ;  /* 0x000000ffff092224 */ /* 0x001fe200078e000c */
[C---:B------:R-:W-:Y:S01]  /*0860*/  ISETP.EQ.AND P2, PT, R18.reuse, -0xc, !P3 ;  /* 0xfffffff41200780c */ /* 0x040fe20005f42270 */
[----:B------:R-:W-:Y:S01]  /*0870*/  @P6 IMAD.MOV.U32 R8, RZ, RZ, R13 ;  /* 0x000000ffff086224 */ /* 0x000fe200078e000d */
[C---:B------:R-:W-:Y:S01]  /*0880*/  ISETP.EQ.AND P5, PT, R18.reuse, -0x18, !P0 ;  /* 0xffffffe81200780c */ /* 0x040fe200047a2270 */
[----:B------:R-:W-:Y:S01]  /*0890*/  @P4 IMAD.MOV.U32 R9, RZ, RZ, R22 ;  /* 0x000000ffff094224 */ /* 0x000fe200078e0016 */
[C---:B------:R-:W-:Y:S02]  /*08a0*/  ISETP.EQ.AND P6, PT, R18.reuse, -0x14, !P0 ;  /* 0xffffffec1200780c */ /* 0x040fe400047c2270 */
[----:B------:R-:W-:-:S07]  /*08b0*/  ISETP.EQ.AND P4, PT, R18, -0x10, !P0 ;  /* 0xfffffff01200780c */ /* 0x000fce0004782270 */
[--C-:B------:R-:W-:Y:S02]  /*08c0*/  @P2 IMAD.MOV.U32 R9, RZ, RZ, R13.reuse ;  /* 0x000000ffff092224 */ /* 0x100fe400078e000d */
[----:B-1----:R-:W-:Y:S02]  /*08d0*/  @P5 IMAD.MOV.U32 R17, RZ, RZ, R12 ;  /* 0x000000ffff115224 */ /* 0x002fe400078e000c */
[----:B------:R-:W-:Y:S02]  /*08e0*/  @P6 IMAD.MOV.U32 R17, RZ, RZ, R22 ;  /* 0x000000ffff116224 */ /* 0x000fe400078e0016 */
[----:B------:R-:W-:Y:S02]  /*08f0*/  @P4 IMAD.MOV.U32 R17, RZ, RZ, R13 ;  /* 0x000000ffff114224 */ /* 0x000fe400078e000d */
[----:B------:R-:W-:Y:S02]  /*0900*/  @!P3 IMAD.MOV.U32 R26, RZ, RZ, R9 ;  /* 0x000000ffff1ab224 */ /* 0x000fe400078e0009 */
[----:B------:R-:W-:Y:S01]  /*0910*/  @!P1 FADD R9, R25, -R8 ;  /* 0x8000000819099221 */ /* 0x000fe20000000000 */
[----:B------:R-:W-:Y:S01]  /*0920*/  @!P0 IMAD.MOV.U32 R8, RZ, RZ, R17 ;  /* 0x000000ffff088224 */ /* 0x000fe200078e0011 */
[----:B------:R-:W-:-:S03]  /*0930*/  IADD3 R21, PT, PT, R14, 0x7, RZ ;  /* 0x000000070e157810 */ /* 0x000fc60007ffe0ff */
[----:B------:R-:W-:Y:S01]  /*0940*/  @!P0 FADD R19, R29, -R8 ;  /* 0x800000081d138221 */ /* 0x000fe20000000000 */
[----:B------:R0:W-:Y:S04]  /*0950*/  STG.E desc[UR6][R2.64+0x18], R29 ;  /* 0x0000181d02007986 */ /* 0x0001e8000c101906 */
[----:B------:R0:W-:Y:S01]  /*0960*/  @!P0 STG.E desc[UR6][R2.64+0x18], R19 ;  /* 0x0000181302008986 */ /* 0x0001e2000c101906 */
[----:B------:R-:W-:-:S04]  /*0970*/  ISETP.GE.AND P0, PT, R21, R0, PT ;  /* 0x000000001500720c */ /* 0x000fc80003f06270 */
[C---:B------:R-:W-:Y:S01]  /*0980*/  ISETP.LT.OR P0, PT, R21.reuse, UR4, P0 ;  /* 0x0000000415007c0c */ /* 0x040fe20008701670 */
[----:B------:R-:W-:-:S05]  /*0990*/  VIADD R21, R21, -UR4 ;  /* 0x8000000415157c36 */ /* 0x000fca0008000000 */
[----:B------:R-:W-:Y:S01]  /*09a0*/  ISETP.GT.OR P0, PT, R21, 0x2, P0 ;  /* 0x000000021500780c */ /* 0x000fe20000704670 */
[----:B------:R-:W-:Y:S01]  /*09b0*/  @!P3 FADD R17, R27, -R26 ;  /* 0x8000001a1b11b221 */ /* 0x000fe20000000000 */
[----:B------:R-:W-:Y:S01]  /*09c0*/  VIADD R14, R14, 0x8 ;  /* 0x000000080e0e7836 */ /* 0x000fe20000000000 */
[----:B------:R0:W-:Y:S04]  /*09d0*/  STG.E desc[UR6][R2.64+0x10], R25 ;  /* 0x0000101902007986 */ /* 0x0001e8000c101906 */
[----:B------:R0:W-:Y:S04]  /*09e0*/  STG.E desc[UR6][R2.64+0x14], R27 ;  /* 0x0000141b02007986 */ /* 0x0001e8000c101906 */
[----:B------:R0:W-:Y:S01]  /*09f0*/  @!P1 STG.E desc[UR6][R2.64+0x10], R9 ;  /* 0x0000100902009986 */ /* 0x0001e2000c101906 */
[----:B------:R-:W-:-:S03]  /*0a00*/  ISETP.NE.AND P1, PT, R14, R11, PT ;  /* 0x0000000b0e00720c */ /* 0x000fc60003f25270 */
[----:B------:R0:W-:Y:S04]  /*0a10*/  @!P3 STG.E desc[UR6][R2.64+0x14], R17 ;  /* 0x000014110200b986 */ /* 0x0001e8000c101906 */
[----:B------:R0:W-:Y:S01]  /*0a20*/  STG.E desc[UR6][R2.64+0x1c], R20 ;  /* 0x00001c1402007986 */ /* 0x0001e2000c101906 */
[----:B------:R-:W-:Y:S05]  /*0a30*/  @P0 BRA `(.L_x_35) ;  /* 0x0000000000200947 */ /* 0x000fea0003800000 */
[C---:B------:R-:W-:Y:S02]  /*0a40*/  ISETP.EQ.AND P0, PT, R18.reuse, -0x1c, PT ;  /* 0xffffffe41200780c */ /* 0x040fe40003f02270 */
[C---:B------:R-:W-:Y:S02]  /*0a50*/  ISETP.EQ.AND P2, PT, R18.reuse, -0x18, PT ;  /* 0xffffffe81200780c */ /* 0x040fe40003f42270 */
[----:B------:R-:W-:-:S09]  /*0a60*/  ISETP.EQ.AND P3, PT, R18, -0x14, PT ;  /* 0xffffffec1200780c */ /* 0x000fd20003f62270 */
[----:B0-----:R-:W-:Y:S02]  /*0a70*/  @P0 IMAD.MOV.U32 R9, RZ, RZ, R12 ;  /* 0x000000ffff090224 */ /* 0x001fe400078e000c */
[----:B------:R-:W-:Y:S02]  /*0a80*/  @P2 IMAD.MOV.U32 R9, RZ, RZ, R22 ;  /* 0x000000ffff092224 */ /* 0x000fe400078e0016 */
[----:B------:R-:W-:-:S04]  /*0a90*/  @P3 IMAD.MOV.U32 R9, RZ, RZ, R13 ;  /* 0x000000ffff093224 */ /* 0x000fc800078e000d */
[----:B------:R-:W-:-:S05]  /*0aa0*/  FADD R9, R20, -R9 ;  /* 0x8000000914097221 */ /* 0x000fca0000000000 */
[----:B------:R1:W-:Y:S02]  /*0ab0*/  STG.E desc[UR6][R2.64+0x1c], R9 ;  /* 0x00001c0902007986 */ /* 0x0003e4000c101906 */
.L_x_35:
[----:B------:R-:W-:Y:S05]  /*0ac0*/  @P1 BRA `(.L_x_36) ;  /* 0xfffffff400f41947 */ /* 0x000fea000383ffff */
.L_x_34:
[----:B------:R-:W-:-:S13]  /*0ad0*/  ISETP.NE.AND P0, PT, R24, RZ, PT ;  /* 0x000000ff1800720c */ /* 0x000fda0003f05270 */
[----:B------:R-:W-:Y:S05]  /*0ae0*/  @!P0 EXIT ;  /* 0x000000000000894d */ /* 0x000fea0003800000 */
[----:B------:R-:W-:Y:S02]  /*0af0*/  ISETP.GE.U32.AND P0, PT, R24, 0x4, PT ;  /* 0x000000041800780c */ /* 0x000fe40003f06070 */
[----:B------:R-:W-:-:S11]  /*0b00*/  LOP3.LUT R18, R10, 0x3, RZ, 0xc0, !PT ;  /* 0x000000030a127812 */ /* 0x000fd600078ec0ff */
[----:B------:R-:W-:Y:S05]  /*0b10*/  @!P0 BRA `(.L_x_37) ;  /* 0x0000000400008947 */ /* 0x000fea0003800000 */
[----:B01----:R-:W0:Y:S01]  /*0b20*/  LDC.64 R2, c[0x0][0x380] ;  /* 0x0000e000ff027b82 */ /* 0x003e220000000a00 */
[----:B------:R-:W-:-:S04]  /*0b30*/  IMAD R7, R15, R10, R11 ;  /* 0x0000000a0f077224 */ /* 0x000fc800078e020b */
[----:B0-----:R-:W-:-:S05]  /*0b40*/  IMAD.WIDE R2, R7, 0x4, R2 ;  /* 0x0000000407027825 */ /* 0x001fca00078e0202 */
[----:B------:R-:W2:Y:S04]  /*0b50*/  LDG.E.CONSTANT R5, desc[UR6][R2.64+0x8] ;  /* 0x0000080602057981 */ /* 0x000ea8000c1e9900 */
[----:B------:R-:W3:Y:S04]  /*0b60*/  LDG.E.CONSTANT R9, desc[UR6][R2.64] ;  /* 0x0000000602097981 */ /* 0x000ee8000c1e9900 */
[----:B------:R-:W4:Y:S01]  /*0b70*/  LDG.E.CONSTANT R6, desc[UR6][R2.64+0x4] ;  /* 0x0000040602067981 */ /* 0x000f22000c1e9900 */
[C---:B------:R-:W-:Y:S01]  /*0b80*/  ISETP.GE.AND P0, PT, R11.reuse, R0, PT ;  /* 0x000000000b00720c */ /* 0x040fe20003f06270 */
[----:B------:R-:W-:-:S02]  /*0b90*/  VIADD R8, R11, -UR4 ;  /* 0x800000040b087c36 */ /* 0x000fc40008000000 */
[C---:B------:R-:W-:Y:S01]  /*0ba0*/  VIADD R17, R11.reuse, 0x1 ;  /* 0x000000010b117836 */ /* 0x040fe20000000000 */
[C---:B------:R-:W-:Y:S01]  /*0bb0*/  ISETP.LT.OR P0, PT, R11.reuse, UR4, P0 ;  /* 0x000000040b007c0c */ /* 0x040fe20008701670 */
[----:B------:R-:W-:Y:S01]  /*0bc0*/  VIADD R19, R11, 0x2 ;  /* 0x000000020b137836 */ /* 0x000fe20000000000 */
[----:B------:R0:W5:Y:S02]  /*0bd0*/  LDG.E.CONSTANT R4, desc[UR6][R2.64+0xc] ;  /* 0x00000c0602047981 */ /* 0x000164000c1e9900 */
[C---:B------:R-:W-:Y:S01]  /*0be0*/  ISETP.GT.OR P0, PT, R8.reuse, 0x2, P0 ;  /* 0x000000020800780c */ /* 0x040fe20000704670 */
[----:B------:R-:W-:Y:S01]  /*0bf0*/  IMAD.SHL.U32 R8, R8, 0x4, RZ ;  /* 0x0000000408087824 */ /* 0x000fe200078e00ff */
[-C--:B------:R-:W-:Y:S02]  /*0c00*/  ISETP.GE.AND P1, PT, R17, R0.reuse, PT ;  /* 0x000000001100720c */ /* 0x080fe40003f26270 */
[----:B------:R-:W-:Y:S02]  /*0c10*/  ISETP.GE.AND P2, PT, R19, R0, PT ;  /* 0x000000001300720c */ /* 0x000fe40003f46270 */
[----:B------:R-:W-:-:S02]  /*0c20*/  ISETP.EQ.AND P3, PT, R8, RZ, !P0 ;  /* 0x000000ff0800720c */ /* 0x000fc40004762270 */
[C---:B------:R-:W-:Y:S01]  /*0c30*/  ISETP.LT.OR P1, PT, R17.reuse, UR4, P1 ;  /* 0x0000000411007c0c */ /* 0x040fe20008f21670 */
[----:B------:R-:W-:Y:S01]  /*0c40*/  VIADD R17, R17, -UR4 ;  /* 0x8000000411117c36 */ /* 0x000fe20008000000 */
[C---:B------:R-:W-:Y:S01]  /*0c50*/  ISETP.LT.OR P2, PT, R19.reuse, UR4, P2 ;  /* 0x0000000413007c0c */ /* 0x040fe20009741670 */
[----:B0-----:R-:W0:Y:S01]  /*0c60*/  LDC.64 R2, c[0x0][0x388] ;  /* 0x0000e200ff027b82 */ /* 0x001e220000000a00 */
[----:B------:R-:W-:Y:S02]  /*0c70*/  IADD3 R19, PT, PT, R19, -UR4, RZ ;  /* 0x8000000413137c10 */ /* 0x000fe4000fffe0ff */
[----:B------:R-:W-:Y:S02]  /*0c80*/  ISETP.GT.OR P1, PT, R17, 0x2, P1 ;  /* 0x000000021100780c */ /* 0x000fe40000f24670 */
[----:B------:R-:W-:Y:S02]  /*0c90*/  ISETP.GT.OR P2, PT, R19, 0x2, P2 ;  /* 0x000000021300780c */ /* 0x000fe40001744670 */
[C---:B------:R-:W-:Y:S01]  /*0ca0*/  ISETP.EQ.AND P4, PT, R8.reuse, -0x4, !P1 ;  /* 0xfffffffc0800780c */ /* 0x040fe20004f82270 */
[----:B-----5:R-:W-:Y:S01]  /*0cb0*/  @P3 IMAD.MOV.U32 R14, RZ, RZ, R12 ;  /* 0x000000ffff0e3224 */ /* 0x020fe200078e000c */
[----:B------:R-:W-:-:S02]  /*0cc0*/  ISETP.EQ.AND P3, PT, R8, -0x8, !P2 ;  /* 0xfffffff80800780c */ /* 0x000fc40005762270 */
[----:B------:R-:W-:-:S09]  /*0cd0*/  ISETP.EQ.AND P5, PT, R8, 0x4, !P0 ;  /* 0x000000040800780c */ /* 0x000fd200047a2270 */
[--C-:B------:R-:W-:Y:S01]  /*0ce0*/  @P4 IMAD.MOV.U32 R16, RZ, RZ, R12.reuse ;  /* 0x000000ffff104224 */ /* 0x100fe200078e000c */
[C---:B------:R-:W-:Y:S01]  /*0cf0*/  ISETP.EQ.AND P4, PT, R8.reuse, -0x4, !P2 ;  /* 0xfffffffc0800780c */ /* 0x040fe20005782270 */
[----:B------:R-:W-:Y:S01]  /*0d00*/  @P3 IMAD.MOV.U32 R17, RZ, RZ, R12 ;  /* 0x000000ffff113224 */ /* 0x000fe200078e000c */
[C---:B------:R-:W-:Y:S01]  /*0d10*/  ISETP.EQ.AND P3, PT, R8.reuse, RZ, !P2 ;  /* 0x000000ff0800720c */ /* 0x040fe20005762270 */
[----:B------:R-:W-:Y:S01]  /*0d20*/  @P5 IMAD.MOV.U32 R14, RZ, RZ, R22 ;  /* 0x000000ffff0e5224 */ /* 0x000fe200078e0016 */
[C---:B------:R-:W-:Y:S02]  /*0d30*/  ISETP.EQ.AND P5, PT, R8.reuse, 0x8, !P0 ;  /* 0x000000080800780c */ /* 0x040fe400047a2270 */
[----:B------:R-:W-:-:S07]  /*0d40*/  ISETP.EQ.AND P6, PT, R8, RZ, !P1 ;  /* 0x000000ff0800720c */ /* 0x000fce0004fc2270 */
[--C-:B------:R-:W-:Y:S02]  /*0d50*/  @P4 IMAD.MOV.U32 R17, RZ, RZ, R22.reuse ;  /* 0x000000ffff114224 */ /* 0x100fe400078e0016 */
[--C-:B------:R-:W-:Y:S02]  /*0d60*/  @P3 IMAD.MOV.U32 R17, RZ, RZ, R13.reuse ;  /* 0x000000ffff113224 */ /* 0x100fe400078e000d */
[----:B------:R-:W-:Y:S02]  /*0d70*/  @P5 IMAD.MOV.U32 R14, RZ, RZ, R13 ;  /* 0x000000ffff0e5224 */ /* 0x000fe400078e000d */
[----:B------:R-:W-:Y:S01]  /*0d80*/  @P6 IMAD.MOV.U32 R16, RZ, RZ, R22 ;  /* 0x000000ffff106224 */ /* 0x000fe200078e0016 */
[----:B------:R-:W-:Y:S01]  /*0d90*/  ISETP.EQ.AND P6, PT, R8, 0x4, !P1 ;  /* 0x000000040800780c */ /* 0x000fe20004fc2270 */
[----:B0-----:R-:W-:-:S12]  /*0da0*/  IMAD.WIDE R2, R7, 0x4, R2 ;  /* 0x0000000407027825 */ /* 0x001fd800078e0202 */
[----:B------:R-:W-:Y:S02]  /*0db0*/  @P6 IMAD.MOV.U32 R16, RZ, RZ, R13 ;  /* 0x000000ffff106224 */ /* 0x000fe400078e000d */
[----:B--2---:R-:W-:Y:S02]  /*0dc0*/  IMAD.MOV.U32 R19, RZ, RZ, R5 ;  /* 0x000000ffff137224 */ /* 0x004fe400078e0005 */
[----:B------:R-:W-:Y:S01]  /*0dd0*/  @!P2 FADD R19, R5, -R17 ;  /* 0x800000110513a221 */ /* 0x000fe20000000000 */
[----:B------:R-:W-:Y:S01]  /*0de0*/  IADD3 R5, PT, PT, R11, 0x3, RZ ;  /* 0x000000030b057810 */ /* 0x000fe20007ffe0ff */
[----:B---3--:R-:W-:-:S03]  /*0df0*/  @!P0 FADD R9, R9, -R14 ;  /* 0x8000000e09098221 */ /* 0x008fc60000000000 */
[----:B------:R-:W-:-:S04]  /*0e00*/  ISETP.GE.AND P0, PT, R5, R0, PT ;  /* 0x000000000500720c */ /* 0x000fc80003f06270 */
[C---:B------:R-:W-:Y:S01]  /*0e10*/  ISETP.LT.OR P0, PT, R5.reuse, UR4, P0 ;  /* 0x0000000405007c0c */ /* 0x040fe20008701670 */
[----:B------:R-:W-:-:S05]  /*0e20*/  VIADD R5, R5, -UR4 ;  /* 0x8000000405057c36 */ /* 0x000fca0008000000 */
[----:B------:R-:W-:Y:S01]  /*0e30*/  ISETP.GT.OR P0, PT, R5, 0x2, P0 ;  /* 0x000000020500780c */ /* 0x000fe20000704670 */
[----:B----4-:R-:W-:Y:S01]  /*0e40*/  @!P1 FADD R6, R6, -R16 ;  /* 0x8000001006069221 */ /* 0x010fe20000000000 */
[----:B------:R0:W-:Y:S04]  /*0e50*/  STG.E desc[UR6][R2.64], R9 ;  /* 0x0000000902007986 */ /* 0x0001e8000c101906 */
[----:B------:R0:W-:Y:S04]  /*0e60*/  STG.E desc[UR6][R2.64+0x4], R6 ;  /* 0x0000040602007986 */ /* 0x0001e8000c101906 */
[----:B------:R0:W-:Y:S03]  /*0e70*/  STG.E desc[UR6][R2.64+0x8], R19 ;  /* 0x0000081302007986 */ /* 0x0001e6000c101906 */
[----:B------:R-:W-:Y:S05]  /*0e80*/  @P0 BRA `(.L_x_38) ;  /* 0x00000000001c0947 */ /* 0x000fea0003800000 */
[C---:B------:R-:W-:Y:S02]  /*0e90*/  ISETP.EQ.AND P0, PT, R8.reuse, -0xc, PT ;  /* 0xfffffff40800780c */ /* 0x040fe40003f02270 */
[C---:B------:R-:W-:Y:S02]  /*0ea0*/  ISETP.EQ.AND P1, PT, R8.reuse, -0x8, PT ;  /* 0xfffffff80800780c */ /* 0x040fe40003f22270 */
[----:B------:R-:W-:-:S09]  /*0eb0*/  ISETP.EQ.AND P2, PT, R8, -0x4, PT ;  /* 0xfffffffc0800780c */ /* 0x000fd20003f42270 */
[----:B------:R-:W-:Y:S02]  /*0ec0*/  @P0 IMAD.MOV.U32 R5, RZ, RZ, R12 ;  /* 0x000000ffff050224 */ /* 0x000fe400078e000c */
[----:B------:R-:W-:Y:S02]  /*0ed0*/  @P1 IMAD.MOV.U32 R5, RZ, RZ, R22 ;  /* 0x000000ffff051224 */ /* 0x000fe400078e0016 */
[----:B------:R-:W-:-:S04]  /*0ee0*/  @P2 IMAD.MOV.U32 R5, RZ, RZ, R13 ;  /* 0x000000ffff052224 */ /* 0x000fc800078e000d */
[----:B------:R-:W-:-:S07]  /*0ef0*/  FADD R4, R4, -R5 ;  /* 0x8000000504047221 */ /* 0x000fce0000000000 */
.L_x_38:
[----:B------:R2:W-:Y:S01]  /*0f00*/  STG.E desc[UR6][R2.64+0xc], R4 ;  /* 0x00000c0402007986 */ /* 0x0005e2000c101906 */
[----:B------:R-:W-:-:S07]  /*0f10*/  VIADD R11, R11, 0x4 ;  /* 0x000000040b0b7836 */ /* 0x000fce0000000000 */
.L_x_37:
[----:B------:R-:W-:-:S13]  /*0f20*/  ISETP.NE.AND P0, PT, R18, RZ, PT ;  /* 0x000000ff1200720c */ /* 0x000fda0003f05270 */
[----:B------:R-:W-:Y:S05]  /*0f30*/  @!P0 EXIT ;  /* 0x000000000000894d */ /* 0x000fea0003800000 */
[----:B------:R-:W-:-:S13]  /*0f40*/  ISETP.NE.AND P0, PT, R18, 0x1, PT ;  /* 0x000000011200780c */ /* 0x000fda0003f05270 */
[----:B------:R-:W-:Y:S05]  /*0f50*/  @!P0 BRA `(.L_x_39) ;  /* 0x00000000008c8947 */ /* 0x000fea0003800000 */
[----:B012---:R-:W0:Y:S01]  /*0f60*/  LDC.64 R2, c[0x0][0x380] ;  /* 0x0000e000ff027b82 */ /* 0x007e220000000a00 */
[----:B------:R-:W-:-:S04]  /*0f70*/  IMAD R9, R15, R10, R11 ;  /* 0x0000000a0f097224 */ /* 0x000fc800078e020b */
[----:B0-----:R-:W-:-:S05]  /*0f80*/  IMAD.WIDE R4, R9, 0x4, R2 ;  /* 0x0000000409047825 */ /* 0x001fca00078e0202 */
[----:B------:R-:W2:Y:S01]  /*0f90*/  LDG.E.CONSTANT R6, desc[UR6][R4.64] ;  /* 0x0000000604067981 */ /* 0x000ea2000c1e9900 */
[C---:B------:R-:W-:Y:S01]  /*0fa0*/  ISETP.GE.AND P0, PT, R11.reuse, R0, PT ;  /* 0x000000000b00720c */ /* 0x040fe20003f06270 */
[C---:B------:R-:W-:Y:S02]  /*0fb0*/  VIADD R2, R11.reuse, -UR4 ;  /* 0x800000040b027c36 */ /* 0x040fe40008000000 */
[C---:B------:R-:W-:Y:S01]  /*0fc0*/  VIADD R17, R11.reuse, 0x1 ;  /* 0x000000010b117836 */ /* 0x040fe20000000000 */
[----:B------:R-:W-:Y:S01]  /*0fd0*/  ISETP.LT.OR P0, PT, R11, UR4, P0 ;  /* 0x000000040b007c0c */ /* 0x000fe20008701670 */
[C---:B------:R-:W-:Y:S01]  /*0fe0*/  IMAD.SHL.U32 R8, R2.reuse, 0x4, RZ ;  /* 0x0000000402087824 */ /* 0x040fe200078e00ff */
[----:B------:R0:W5:Y:S02]  /*0ff0*/  LDG.E.CONSTANT R7, desc[UR6][R4.64+0x4] ;  /* 0x0000040604077981 */ /* 0x000164000c1e9900 */
[----:B------:R-:W-:Y:S02]  /*1000*/  ISETP.GT.OR P0, PT, R2, 0x2, P0 ;  /* 0x000000020200780c */ /* 0x000fe40000704670 */
[----:B------:R-:W1:Y:S02]  /*1010*/  LDC.64 R2, c[0x0][0x388] ;  /* 0x0000e200ff027b82 */ /* 0x000e640000000a00 */
[----:B------:R-:W-:-:S02]  /*1020*/  ISETP.EQ.AND P1, PT, R8, RZ, !P0 ;  /* 0x000000ff0800720c */ /* 0x000fc40004722270 */
[C---:B------:R-:W-:Y:S02]  /*1030*/  ISETP.EQ.AND P2, PT, R8.reuse, 0x4, !P0 ;  /* 0x000000040800780c */ /* 0x040fe40004742270 */
[----:B------:R-:W-:-:S09]  /*1040*/  ISETP.EQ.AND P3, PT, R8, 0x8, !P0 ;  /* 0x000000080800780c */ /* 0x000fd20004762270 */
[----:B0----5:R-:W-:Y:S01]  /*1050*/  @P1 IMAD.MOV.U32 R4, RZ, RZ, R12 ;  /* 0x000000ffff041224 */ /* 0x021fe200078e000c */
[C---:B------:R-:W-:Y:S01]  /*1060*/  ISETP.GE.AND P1, PT, R17.reuse, R0, PT ;  /* 0x000000001100720c */ /* 0x040fe20003f26270 */
[----:B------:R-:W-:Y:S02]  /*1070*/  @P2 IMAD.MOV.U32 R4, RZ, RZ, R22 ;  /* 0x000000ffff042224 */ /* 0x000fe400078e0016 */
[----:B------:R-:W-:Y:S01]  /*1080*/  @P3 IMAD.MOV.U32 R4, RZ, RZ, R13 ;  /* 0x000000ffff043224 */ /* 0x000fe200078e000d */
[C---:B------:R-:W-:Y:S02]  /*1090*/  ISETP.LT.OR P1, PT, R17.reuse, UR4, P1 ;  /* 0x0000000411007c0c */ /* 0x040fe40008f21670 */
[----:B------:R-:W-:Y:S01]  /*10a0*/  IADD3 R17, PT, PT, R17, -UR4, RZ ;  /* 0x8000000411117c10 */ /* 0x000fe2000fffe0ff */
[----:B-1----:R-:W-:-:S03]  /*10b0*/  IMAD.WIDE R2, R9, 0x4, R2 ;  /* 0x0000000409027825 */ /* 0x002fc600078e0202 */
[----:B------:R-:W-:Y:S01]  /*10c0*/  ISETP.GT.OR P1, PT, R17, 0x2, P1 ;  /* 0x000000021100780c */ /* 0x000fe20000f24670 */
[----:B--2---:R-:W-:-:S12]  /*10d0*/  @!P0 FADD R6, R6, -R4 ;  /* 0x8000000406068221 */ /* 0x004fd80000000000 */
[----:B------:R-:W-:Y:S05]  /*10e0*/  @P1 BRA `(.L_x_40) ;  /* 0x00000000001c1947 */ /* 0x000fea0003800000 */
[C---:B------:R-:W-:Y:S02]  /*10f0*/  ISETP.EQ.AND P0, PT, R8.reuse, -0x4, PT ;  /* 0xfffffffc0800780c */ /* 0x040fe40003f02270 */
[C---:B------:R-:W-:Y:S02]  /*1100*/  ISETP.EQ.AND P1, PT, R8.reuse, RZ, PT ;  /* 0x000000ff0800720c */ /* 0x040fe40003f22270 */
[----:B------:R-:W-:-:S09]  /*1110*/  ISETP.EQ.AND P2, PT, R8, 0x4, PT ;  /* 0x000000040800780c */ /* 0x000fd20003f42270 */
[----:B------:R-:W-:Y:S02]  /*1120*/  @P0 IMAD.MOV.U32 R4, RZ, RZ, R12 ;  /* 0x000000ffff040224 */ /* 0x000fe400078e000c */
[----:B------:R-:W-:Y:S02]  /*1130*/  @P1 IMAD.MOV.U32 R4, RZ, RZ, R22 ;  /* 0x000000ffff041224 */ /* 0x000fe400078e0016 */
[----:B------:R-:W-:-:S04]  /*1140*/  @P2 IMAD.MOV.U32 R4, RZ, RZ, R13 ;  /* 0x000000ffff042224 */ /* 0x000fc800078e000d */
[----:B------:R-:W-:-:S07]  /*1150*/  FADD R7, R7, -R4 ;  /* 0x8000000407077221 */ /* 0x000fce0000000000 */
.L_x_40:
[----:B------:R3:W-:Y:S01]  /*1160*/  STG.E desc[UR6][R2.64+0x4], R7 ;  /* 0x0000040702007986 */ /* 0x0007e2000c101906 */
[----:B------:R-:W-:-:S03]  /*1170*/  VIADD R11, R11, 0x2 ;  /* 0x000000020b0b7836 */ /* 0x000fc60000000000 */
[----:B------:R3:W-:Y:S04]  /*1180*/  STG.E desc[UR6][R2.64], R6 ;  /* 0x0000000602007986 */ /* 0x0007e8000c101906 */
.L_x_39:
[----:B0123--:R-:W-:-:S04]  /*1190*/  LOP3.LUT R2, R10, 0x1, RZ, 0xc0, !PT ;  /* 0x000000010a027812 */ /* 0x00ffc800078ec0ff */
[----:B------:R-:W-:-:S13]  /*11a0*/  ISETP.NE.U32.AND P0, PT, R2, 0x1, PT ;  /* 0x000000010200780c */ /* 0x000fda0003f05070 */
[----:B------:R-:W-:Y:S05]  /*11b0*/  @P0 EXIT ;  /* 0x000000000000094d */ /* 0x000fea0003800000 */
[----:B------:R-:W0:Y:S01]  /*11c0*/  LDC.64 R2, c[0x0][0x380] ;  /* 0x0000e000ff027b82 */ /* 0x000e220000000a00 */
[----:B------:R-:W-:-:S07]  /*11d0*/  IMAD R15, R15, R10, R11 ;  /* 0x0000000a0f0f7224 */ /* 0x000fce00078e020b */
[----:B------:R-:W1:Y:S01]  /*11e0*/  LDC.64 R4, c[0x0][0x388] ;  /* 0x0000e200ff047b82 */ /* 0x000e620000000a00 */
[----:B0-----:R-:W-:-:S06]  /*11f0*/  IMAD.WIDE R2, R15, 0x4, R2 ;  /* 0x000000040f027825 */ /* 0x001fcc00078e0202 */
[----:B------:R-:W2:Y:S01]  /*1200*/  LDG.E.CONSTANT R3, desc[UR6][R2.64] ;  /* 0x0000000602037981 */ /* 0x000ea2000c1e9900 */
[C---:B------:R-:W-:Y:S01]  /*1210*/  ISETP.GE.AND P0, PT, R11.reuse, R0, PT ;  /* 0x000000000b00720c */ /* 0x040fe20003f06270 */
[----:B------:R-:W-:Y:S02]  /*1220*/  VIADD R0, R11, -UR4 ;  /* 0x800000040b007c36 */ /* 0x000fe40008000000 */
[----:B-1----:R-:W-:Y:S01]  /*1230*/  IMAD.WIDE R4, R15, 0x4, R4 ;  /* 0x000000040f047825 */ /* 0x002fe200078e0204 */
[----:B------:R-:W-:-:S04]  /*1240*/  ISETP.LT.OR P0, PT, R11, UR4, P0 ;  /* 0x000000040b007c0c */ /* 0x000fc80008701670 */
[----:B------:R-:W-:Y:S01]  /*1250*/  ISETP.GT.OR P0, PT, R0, 0x2, P0 ;  /* 0x000000020000780c */ /* 0x000fe20000704670 */
[----:B--2---:R0:W-:-:S12]  /*1260*/  STG.E desc[UR6][R4.64], R3 ;  /* 0x0000000304007986 */ /* 0x0041d8000c101906 */
[----:B------:R-:W-:Y:S05]  /*1270*/  @P0 EXIT ;  /* 0x000000000000094d */ /* 0x000fea0003800000 */
[----:B------:R-:W-:-:S05]  /*1280*/  IMAD.SHL.U32 R0, R0, 0x4, RZ ;  /* 0x0000000400007824 */ /* 0x000fca00078e00ff */
[C---:B------:R-:W-:Y:S02]  /*1290*/  ISETP.EQ.AND P1, PT, R0.reuse, 0x4, PT ;  /* 0x000000040000780c */ /* 0x040fe40003f22270 */
[C---:B------:R-:W-:Y:S02]  /*12a0*/  ISETP.EQ.AND P2, PT, R0.reuse, 0x8, PT ;  /* 0x000000080000780c */ /* 0x040fe40003f42270 */
[----:B------:R-:W-:-:S09]  /*12b0*/  ISETP.EQ.AND P0, PT, R0, RZ, PT ;  /* 0x000000ff0000720c */ /* 0x000fd20003f02270 */
[----:B-----5:R-:W-:Y:S02]  /*12c0*/  @P1 IMAD.MOV.U32 R12, RZ, RZ, R22 ;  /* 0x000000ffff0c1224 */ /* 0x020fe400078e0016 */
[----:B------:R-:W-:-:S04]  /*12d0*/  @P2 IMAD.MOV.U32 R12, RZ, RZ, R13 ;  /* 0x000000ffff0c2224 */ /* 0x000fc800078e000d */
[----:B0-----:R-:W-:-:S05]  /*12e0*/  FADD R3, R3, -R12 ;  /* 0x8000000c03037221 */ /* 0x001fca0000000000 */
[----:B------:R-:W-:Y:S01]  /*12f0*/  STG.E desc[UR6][R4.64], R3 ;  /* 0x0000000304007986 */ /* 0x000fe2000c101906 */
[----:B------:R-:W-:Y:S05]  /*1300*/  EXIT ;  /* 0x000000000000794d */ /* 0x000fea0003800000 */
.L_x_41:
        /* <DEDUP_REMOVED lines=15> */
.L_x_78:


//--------------------- .text._Z34enforce_energy_conservation_kernelPKfPfiif --------------------------
	.section	.text._Z34enforce_energy_conservation_kernelPKfPfiif,"ax",@progbits
	.align	128
        .global         _Z34enforce_energy_conservation_kernelPKfPfiif
        .type           _Z34enforce_energy_conservation_kernelPKfPfiif,@function
        .size           _Z34enforce_energy_conservation_kernelPKfPfiif,(.L_x_75 - _Z34enforce_energy_conservation_kernelPKfPfiif)
        .other          _Z34enforce_energy_conservation_kernelPKfPfiif,@"STO_CUDA_ENTRY STV_DEFAULT"
_Z34enforce_energy_conservation_kernelPKfPfiif:
.text._Z34enforce_energy_conservation_kernelPKfPfiif:
        /* <DEDUP_REMOVED lines=16> */
[----:B------:R-:W-:Y:S01]  /*0100*/  MOV R2, RZ ;  /* 0x000000ff00027202 */ /* 0x000fe20000000f00 */
[----:B------:R-:W-:Y:S02]  /*0110*/  UMOV UR4, URZ ;  /* 0x000000ff00047c82 */ /* 0x000fe40008000000 */
[----:B------:R-:W-:Y:S02]  /*0120*/  UISETP.NE.AND UP0, UPT, UR10, URZ, UPT ;  /* 0x000000ff0a00728c */ /* 0x000fe4000bf05270 */
[----:B------:R-:W-:Y:S09]  /*0130*/  BRA.U !UP1, `(.L_x_43) ;  /* 0x0000000109b87547 */ /* 0x000ff2000b800000 */
[----:B------:R-:W0:Y:S01]  /*0140*/  LDCU.64 UR8, c[0x0][0x380] ;  /* 0x00007000ff0877ac */ /* 0x000e220008000a00 */
[----:B------:R-:W-:Y:S02]  /*0150*/  MOV R2, RZ ;  /* 0x000000ff00027202 */ /* 0x000fe40000000f00 */
[----:B------:R-:W-:Y:S01]  /*0160*/  MOV R3, R0 ;  /* 0x0000000000037202 */ /* 0x000fe20000000f00 */
[----:B------:R-:W-:Y:S02]  /*0170*/  ULOP3.LUT UR4, UR7, 0x7ffffff0, URZ, 0xc0, !UPT ;  /* 0x7ffffff007047892 */ /* 0x000fe4000f8ec0ff */
[----:B0-----:R-:W-:Y:S02]  /*0180*/  UIADD3 UR5, UP1, UPT, UR8, 0x20, URZ ;  /* 0x0000002008057890 */ /* 0x001fe4000ff3e0ff */
[----:B------:R-:W-:Y:S02]  /*0190*/  UIADD3 UR8, UPT, UPT, -UR4, URZ, URZ ;  /* 0x000000ff04087290 */ /* 0x000fe4000fffe1ff */
[----:B------:R-:W-:-:S12]  /*01a0*/  UIADD3.X UR6, UPT, UPT, URZ, UR9, URZ, UP1, !UPT ;  /* 0x00000009ff067290 */ /* 0x000fd80008ffe4ff */
.L_x_44:
        /* <DEDUP_REMOVED lines=39> */
.L_x_43:
        /* <DEDUP_REMOVED lines=25> */
.L_x_45:
        /* <DEDUP_REMOVED lines=17> */
.L_x_46:
[----:B------:R-:W-:Y:S05]  /*06c0*/  BRA.U !UP1, `(.L_x_42) ;  /* 0x0000000109287547 */ /* 0x000fea000b800000 */
[----:B------:R-:W0:Y:S01]  /*06d0*/  LDC.64 R8, c[0x0][0x380] ;  /* 0x0000e000ff087b82 */ /* 0x000e220000000a00 */
[----:B------:R-:W-:Y:S01]  /*06e0*/  VIADD R3, R0, UR4 ;  /* 0x0000000400037c36 */ /* 0x000fe20008000000 */
[----:B------:R-:W-:-:S12]  /*06f0*/  UIADD3 UR5, UPT, UPT, -UR5, URZ, URZ ;  /* 0x000000ff05057290 */ /* 0x000fd8000fffe1ff */
.L_x_47:
[----:B0-----:R-:W-:-:S06]  /*0700*/  IMAD.WIDE R4, R3, 0x4, R8 ;  /* 0x0000000403047825 */ /* 0x001fcc00078e0208 */
[----:B------:R-:W2:Y:S01]  /*0710*/  LDG.E.CONSTANT R5, desc[UR12][R4.64] ;  /* 0x0000000c04057981 */ /* 0x000ea2000c1e9900 */
[----:B------:R-:W-:Y:S01]  /*0720*/  UIADD3 UR5, UPT, UPT, UR5, 0x1, URZ ;  /* 0x0000000105057890 */ /* 0x000fe2000fffe0ff */
[----:B------:R-:W-:-:S03]  /*0730*/  IADD3 R3, PT, PT, R3, 0x1, RZ ;  /* 0x0000000103037810 */ /* 0x000fc60007ffe0ff */
[----:B------:R-:W-:Y:S01]  /*0740*/  UISETP.NE.AND UP0, UPT, UR5, URZ, UPT ;  /* 0x000000ff0500728c */ /* 0x000fe2000bf05270 */
[----:B--2---:R-:W-:-:S08]  /*0750*/  FFMA R2, R5, R5, R2 ;  /* 0x0000000505027223 */ /* 0x004fd00000000002 */
[----:B------:R-:W-:Y:S05]  /*0760*/  BRA.U UP0, `(.L_x_47) ;  /* 0xfffffffd00e47547 */ /* 0x000fea000b83ffff */
.L_x_42:
[----:B------:R-:W0:Y:S01]  /*0770*/  LDCU UR4, c[0x0][0x398] ;  /* 0x00007300ff0477ac */ /* 0x000e220008000800 */
[----:B------:R-:W-:Y:S01]  /*0780*/  BSSY.RECONVERGENT B0, `(.L_x_48) ;  /* 0x000001f000007945 */ /* 0x000fe20003800200 */
[----:B------:R-:W-:Y:S02]  /*0790*/  MOV R0, 0x3f800000 ;  /* 0x3f80000000007802 */ /* 0x000fe40000000f00 */
        /* <DEDUP_REMOVED lines=14> */
[----:B------:R-:W-:Y:S05]  /*0880*/  CALL.REL.NOINC `($__internal_3_$__cuda_sm3x_div_rn_noftz_f32_slowpath) ;  /* 0x0000000800e87944 */ /* 0x000fea0003c00000 */
.L_x_51:
[----:B------:R-:W-:Y:S05]  /*0890*/  BSYNC.RECONVERGENT B1 ;  /* 0x0000000000017941 */ /* 0x000fea0003800200 */
.L_x_50:
[----:B------:R-:W-:Y:S01]  /*08a0*/  VIADD R2, R0, 0xf3000000 ;  /* 0xf300000000027836 */ /* 0x000fe20000000000 */
[----:B------:R0:W1:Y:S01]  /*08b0*/  MUFU.RSQ R5, R0 ;  /* 0x0000000000057308 */ /* 0x0000620000001400 */
[----:B------:R-:W-:Y:S03]  /*08c0*/  BSSY.RECONVERGENT B1, `(.L_x_49) ;  /* 0x000000a000017945 */ /* 0x000fe60003800200 */
[----:B------:R-:W-:-:S13]  /*08d0*/  ISETP.GT.U32.AND P0, PT, R2, 0x727fffff, PT ;  /* 0x727fffff0200780c */ /* 0x000fda0003f04070 */
[----:B01----:R-:W-:Y:S05]  /*08e0*/  @!P0 BRA `(.L_x_52) ;  /* 0x00000000000c8947 */ /* 0x003fea0003800000 */
[----:B------:R-:W-:-:S07]  /*08f0*/  MOV R8, 0x910 ;  /* 0x0000091000087802 */ /* 0x000fce0000000f00 */
[----:B------:R-:W-:Y:S05]  /*0900*/  CALL.REL.NOINC `($__internal_2_$__cuda_sm20_sqrt_rn_f32_slowpath) ;  /* 0x00000008006c7944 */ /* 0x000fea0003c00000 */
[----:B------:R-:W-:Y:S05]  /*0910*/  BRA `(.L_x_53) ;  /* 0x0000000000107947 */ /* 0x000fea0003800000 */
.L_x_52:
[C---:B------:R-:W-:Y:S01]  /*0920*/  FMUL.FTZ R3, R5.reuse, R0 ;  /* 0x0000000005037220 */ /* 0x040fe20000410000 */
[----:B------:R-:W-:-:S03]  /*0930*/  FMUL.FTZ R2, R5, 0.5 ;  /* 0x3f00000005027820 */ /* 0x000fc60000410000 */
[----:B------:R-:W-:-:S04]  /*0940*/  FFMA R0, -R3, R3, R0 ;  /* 0x0000000303007223 */ /* 0x000fc80000000100 */
[----:B------:R-:W-:-:S07]  /*0950*/  FFMA R0, R0, R2, R3 ;  /* 0x0000000200007223 */ /* 0x000fce0000000003 */
.L_x_53:
[----:B------:R-:W-:Y:S05]  /*0960*/  BSYNC.RECONVERGENT B1 ;  /* 0x0000000000017941 */ /* 0x000fea0003800200 */
.L_x_49:
[----:B------:R-:W-:Y:S05]  /*0970*/  BSYNC.RECONVERGENT B0 ;  /* 0x0000000000007941 */ /* 0x000fea0003800200 */
.L_x_48:
        /* <DEDUP_REMOVED lines=11> */
[----:B------:R-:W-:Y:S02]  /*0a30*/  MOV R9, R7 ;  /* 0x0000000700097202 */ /* 0x000fe40000000f00 */
[----:B------:R-:W-:Y:S01]  /*0a40*/  IADD3 R10, PT, PT, -R8, RZ, RZ ;  /* 0x000000ff080a7210 */ /* 0x000fe20007ffe1ff */
[----:B0-----:R-:W-:Y:S02]  /*0a50*/  UIADD3 UR8, UP1, UPT, UR4, 0x20, URZ ;  /* 0x0000002004087890 */ /* 0x001fe4000ff3e0ff */
[----:B------:R-:W-:Y:S02]  /*0a60*/  UIADD3 UR4, UP0, UPT, UR6, 0x20, URZ ;  /* 0x0000002006047890 */ /* 0x000fe4000ff1e0ff */
[----:B------:R-:W-:-:S02]  /*0a70*/  UIADD3.X UR6, UPT, UPT, URZ, UR5, URZ, UP1, !UPT ;  /* 0x00000005ff067290 */ /* 0x000fc40008ffe4ff */
[----:B------:R-:W-:-:S12]  /*0a80*/  UIADD3.X UR5, UPT, UPT, URZ, UR7, URZ, UP0, !UPT ;  /* 0x00000007ff057290 */ /* 0x000fd800087fe4ff */
.L_x_55:
[----:B------:R-:W-:Y:S01]  /*0a90*/  MOV R2, UR8 ;  /* 0x0000000800027c02 */ /* 0x000fe20008000f00 */
[----:B0-----:R-:W-:-:S04]  /*0aa0*/  IMAD.U32 R3, RZ, RZ, UR6 ;  /* 0x00000006ff037e24 */ /* 0x001fc8000f8e00ff */
        /* <DEDUP_REMOVED lines=17> */
[----:B------:R-:W-:-:S02]  /*0bc0*/  MOV R4, UR4 ;  /* 0x0000000400047c02 */ /* 0x000fc40008000f00 */
[----:B------:R-:W-:Y:S02]  /*0bd0*/  MOV R5, UR5 ;  /* 0x0000000500057c02 */ /* 0x000fe40008000f00 */
[----:B------:R-:W-:Y:S01]  /*0be0*/  IADD3 R10, PT, PT, R10, 0x10, RZ ;  /* 0x000000100a0a7810 */ /* 0x000fe20007ffe0ff */
[----:B------:R-:W-:-:S03]  /*0bf0*/  IMAD.WIDE R4, R9, 0x4, R4 ;  /* 0x0000000409047825 */ /* 0x000fc600078e0204 */
[----:B------:R-:W-:Y:S02]  /*0c00*/  ISETP.NE.AND P0, PT, R10, RZ, PT ;  /* 0x000000ff0a00720c */ /* 0x000fe40003f05270 */
[----:B------:R-:W-:Y:S01]  /*0c10*/  IADD3 R9, PT, PT, R9, 0x10, RZ ;  /* 0x0000001009097810 */ /* 0x000fe20007ffe0ff */
[-C--:B--2---:R-:W-:Y:S01]  /*0c20*/  FMUL R24, R24, R0.reuse ;  /* 0x0000000018187220 */ /* 0x084fe20000400000 */
[----:B---3--:R-:W-:-:S04]  /*0c30*/  FMUL R18, R18, R0 ;  /* 0x0000000012127220 */ /* 0x008fc80000400000 */
[----:B------:R0:W-:Y:S01]  /*0c40*/  STG.E desc[UR12][R4.64+-0x20], R24 ;  /* 0xffffe01804007986 */ /* 0x0001e2000c10190c */
[----:B----4-:R-:W-:-:S03]  /*0c50*/  FMUL R29, R29, R0 ;  /* 0x000000001d1d7220 */ /* 0x010fc60000400000 */
[----:B------:R0:W-:Y:S01]  /*0c60*/  STG.E desc[UR12][R4.64+-0x1c], R18 ;  /* 0xffffe41204007986 */ /* 0x0001e2000c10190c */
[----:B-----5:R-:W-:-:S03]  /*0c70*/  FMUL R16, R16, R0 ;  /* 0x0000000010107220 */ /* 0x020fc60000400000 */
        /* <DEDUP_REMOVED lines=25> */
[----:B------:R0:W-:Y:S01]  /*0e10*/  STG.E desc[UR12][R4.64+0x1c], R3 ;  /* 0x00001c0304007986 */ /* 0x0001e2000c10190c */
[----:B------:R-:W-:Y:S05]  /*0e20*/  @P0 BRA `(.L_x_55) ;  /* 0xfffffffc00180947 */ /* 0x000fea000383ffff */
.L_x_54:
        /* <DEDUP_REMOVED lines=17> */
[----:B-1----:R-:W-:Y:S01]  /*0f40*/  IMAD.WIDE R2, R9, 0x4, R2 ;  /* 0x0000000409027825 */ /* 0x002fe200078e0202 */
[----:B------:R-:W-:-:S03]  /*0f50*/  IADD3 R8, PT, PT, R8, 0x8, RZ ;  /* 0x0000000808087810 */ /* 0x000fc60007ffe0ff */
        /* <DEDUP_REMOVED lines=15> */
[----:B------:R1:W-:Y:S02]  /*1050*/  STG.E desc[UR12][R2.64+0x1c], R25 ;  /* 0x00001c1902007986 */ /* 0x0003e4000c10190c */
.L_x_56:
[----:B------:R-:W-:Y:S05]  /*1060*/  @!P1 EXIT ;  /* 0x000000000000994d */ /* 0x000fea0003800000 */
[----:B------:R-:W-:Y:S02]  /*1070*/  ISETP.GE.U32.AND P0, PT, R10, 0x4, PT ;  /* 0x000000040a00780c */ /* 0x000fe40003f06070 */
[----:B------:R-:W-:-:S04]  /*1080*/  LOP3.LUT R6, R6, 0x3, RZ, 0xc0, !PT ;  /* 0x0000000306067812 */ /* 0x000fc800078ec0ff */
[----:B------:R-:W-:-:S07]  /*1090*/  ISETP.NE.AND P1, PT, R6, RZ, PT ;  /* 0x000000ff0600720c */ /* 0x000fce0003f25270 */
[----:B------:R-:W-:Y:S06]  /*10a0*/  @!P0 BRA `(.L_x_57) ;  /* 0x0000000000488947 */ /* 0x000fec0003800000 */
[----:B01----:R-:W0:Y:S01]  /*10b0*/  LDC.64 R2, c[0x0][0x380] ;  /* 0x0000e000ff027b82 */ /* 0x003e220000000a00 */
[----:B------:R-:W-:-:S07]  /*10c0*/  IADD3 R9, PT, PT, R7, R8, RZ ;  /* 0x0000000807097210 */ /* 0x000fce0007ffe0ff */
[----:B------:R-:W1:Y:S01]  /*10d0*/  LDC.64 R4, c[0x0][0x388] ;  /* 0x0000e200ff047b82 */ /* 0x000e620000000a00 */
[----:B0-----:R-:W-:-:S05]  /*10e0*/  IMAD.WIDE R2, R9, 0x4, R2 ;  /* 0x0000000409027825 */ /* 0x001fca00078e0202 */
[----:B------:R-:W2:Y:S04]  /*10f0*/  LDG.E.CONSTANT R11, desc[UR12][R2.64] ;  /* 0x0000000c020b7981 */ /* 0x000ea8000c1e9900 */
[----:B------:R-:W3:Y:S04]  /*1100*/  LDG.E.CONSTANT R13, desc[UR12][R2.64+0x4] ;  /* 0x0000040c020d7981 */ /* 0x000ee8000c1e9900 */
[----:B------:R-:W4:Y:S04]  /*1110*/  LDG.E.CONSTANT R15, desc[UR12][R2.64+0x8] ;  /* 0x0000080c020f7981 */ /* 0x000f28000c1e9900 */
        /* <DEDUP_REMOVED lines=9> */
[----:B------:R2:W-:Y:S04]  /*11b0*/  STG.E desc[UR12][R4.64+0x8], R15 ;  /* 0x0000080f04007986 */ /* 0x0005e8000c10190c */
[----:B------:R2:W-:Y:S02]  /*11c0*/  STG.E desc[UR12][R4.64+0xc], R17 ;  /* 0x00000c1104007986 */ /* 0x0005e4000c10190c */
.L_x_57:
[----:B------:R-:W-:Y:S05]  /*11d0*/  @!P1 EXIT ;  /* 0x000000000000994d */ /* 0x000fea0003800000 */
[----:B012---:R-:W0:Y:S01]  /*11e0*/  LDC.64 R12, c[0x0][0x380] ;  /* 0x0000e000ff0c7b82 */ /* 0x007e220000000a00 */
[----:B------:R-:W-:Y:S01]  /*11f0*/  IADD3 R7, PT, PT, R7, R8, RZ ;  /* 0x0000000807077210 */ /* 0x000fe20007ffe0ff */
[----:B------:R-:W-:-:S06]  /*1200*/  IMAD.MOV R6, RZ, RZ, -R6 ;  /* 0x000000ffff067224 */ /* 0x000fcc00078e0a06 */
[----:B------:R-:W1:Y:S02]  /*1210*/  LDC.64 R10, c[0x0][0x388] ;  /* 0x0000e200ff0a7b82 */ /* 0x000e640000000a00 */
.L_x_58:
[----:B0-----:R-:W-:-:S06]  /*1220*/  IMAD.WIDE R4, R7, 0x4, R12 ;  /* 0x0000000407047825 */ /* 0x001fcc00078e020c */
[----:B--2---:R-:W2:Y:S01]  /*1230*/  LDG.E.CONSTANT R5, desc[UR12][R4.64] ;  /* 0x0000000c04057981 */ /* 0x004ea2000c1e9900 */
[C---:B-1----:R-:W-:Y:S01]  /*1240*/  IMAD.WIDE R2, R7.reuse, 0x4, R10 ;  /* 0x0000000407027825 */ /* 0x042fe200078e020a */
[----:B------:R-:W-:Y:S02]  /*1250*/  IADD3 R6, PT, PT, R6, 0x1, RZ ;  /* 0x0000000106067810 */ /* 0x000fe40007ffe0ff */
[----:B------:R-:W-:Y:S02]  /*1260*/  IADD3 R7, PT, PT, R7, 0x1, RZ ;  /* 0x0000000107077810 */ /* 0x000fe40007ffe0ff */
[----:B------:R-:W-:Y:S01]  /*1270*/  ISETP.NE.AND P0, PT, R6, RZ, PT ;  /* 0x000000ff0600720c */ /* 0x000fe20003f05270 */
[----:B--2---:R-:W-:-:S05]  /*1280*/  FMUL R9, R5, R0 ;  /* 0x0000000005097220 */ /* 0x004fca0000400000 */
[----:B------:R2:W-:Y:S07]  /*1290*/  STG.E desc[UR12][R2.64], R9 ;  /* 0x0000000902007986 */ /* 0x0005ee000c10190c */
[----:B------:R-:W-:Y:S05]  /*12a0*/  @P0 BRA `(.L_x_58) ;  /* 0xfffffffc00dc0947 */ /* 0x000fea000383ffff */
[----:B------:R-:W-:Y:S05]  /*12b0*/  EXIT ;  /* 0x000000000000794d */ /* 0x000fea0003800000 */
        .weak           $__internal_2_$__cuda_sm20_sqrt_rn_f32_slowpath
        .type           $__internal_2_$__cuda_sm20_sqrt_rn_f32_slowpath,@function
        .size           $__internal_2_$__cuda_sm20_sqrt_rn_f32_slowpath,($__internal_3_$__cuda_sm3x_div_rn_noftz_f32_slowpath - $__internal_2_$__cuda_sm20_sqrt_rn_f32_slowpath)
$__internal_2_$__cuda_sm20_sqrt_rn_f32_slowpath:
        /* <DEDUP_REMOVED lines=19> */
.L_x_59:
[----:B------:R-:W-:Y:S01]  /*13f0*/  HFMA2 R3, -RZ, RZ, 0, 0 ;  /* 0x00000000ff037431 */ /* 0x000fe200000001ff */
[----:B------:R-:W-:Y:S02]  /*1400*/  MOV R0, R2 ;  /* 0x0000000200007202 */ /* 0x000fe40000000f00 */
[----:B------:R-:W-:-:S04]  /*1410*/  MOV R2, R8 ;  /* 0x0000000800027202 */ /* 0x000fc80000000f00 */
[----:B------:R-:W-:Y:S05]  /*1420*/  RET.REL.NODEC R2 `(_Z34enforce_energy_conservation_kernelPKfPfiif) ;  /* 0xffffffe802f47950 */ /* 0x000fea0003c3ffff */
        .weak           $__internal_3_$__cuda_sm3x_div_rn_noftz_f32_slowpath
        .type           $__internal_3_$__cuda_sm3x_div_rn_noftz_f32_slowpath,@function
        .size           $__internal_3_$__cuda_sm3x_div_rn_noftz_f32_slowpath,(.L_x_75 - $__internal_3_$__cuda_sm3x_div_rn_noftz_f32_slowpath)
$__internal_3_$__cuda_sm3x_div_rn_noftz_f32_slowpath:
[----:B------:R-:W0:Y:S01]  /*1430*/  LDC R3, c[0x0][0x398] ;  /* 0x0000e600ff037b82 */ /* 0x000e220000000800 */
[----:B------:R-:W-:Y:S01]  /*1440*/  SHF.R.U32.HI R4, RZ, 0x17, R0 ;  /* 0x00000017ff047819 */ /* 0x000fe20000011600 */
[----:B------:R-:W1:Y:S01]  /*1450*/  LDCU UR5, c[0x0][0x398] ;  /* 0x00007300ff0577ac */ /* 0x000e620008000800 */
[----:B------:R-:W-:Y:S02]  /*1460*/  BSSY.RECONVERGENT B2, `(.L_x_60) ;  /* 0x0000063000027945 */ /* 0x000fe40003800200 */
[----:B------:R-:W-:-:S04]  /*1470*/  LOP3.LUT R13, R4, 0xff, RZ, 0xc0, !PT ;  /* 0x000000ff040d7812 */ /* 0x000fc800078ec0ff */
[----:B------:R-:W-:-:S04]  /*1480*/  IADD3 R9, PT, PT, R13, -0x1, RZ ;  /* 0xffffffff0d097810 */ /* 0x000fc80007ffe0ff */
[----:B------:R-:W-:Y:S02]  /*1490*/  ISETP.GT.U32.AND P0, PT, R9, 0xfd, PT ;  /* 0x000000fd0900780c */ /* 0x000fe40003f04070 */
[----:B-1----:R-:W-:Y:S02]  /*14a0*/  MOV R5, UR5 ;  /* 0x0000000500057c02 */ /* 0x002fe40008000f00 */
[----:B0-----:R-:W-:-:S04]  /*14b0*/  SHF.R.U32.HI R4, RZ, 0x17, R3 ;  /* 0x00000017ff047819 */ /* 0x001fc80000011603 */
[----:B------:R-:W-:-:S05]  /*14c0*/  LOP3.LUT R4, R4, 0xff, RZ, 0xc0, !PT ;  /* 0x000000ff04047812 */ /* 0x000fca00078ec0ff */
[----:B------:R-:W-:-:S05]  /*14d0*/  VIADD R8, R4, 0xffffffff ;  /* 0xffffffff04087836 */ /* 0x000fca0000000000 */
        /* <DEDUP_REMOVED lines=22> */
[----:B------:R-:W-:Y:S01]  /*1640*/  @!P0 FFMA R5, R3, 1.84467440737095516160e+19, RZ ;  /* 0x5f80000003058823 */ /* 0x000fe200000000ff */
[----:B------:R-:W-:Y:S01]  /*1650*/  @!P0 MOV R6, 0xffffffc0 ;  /* 0xffffffc000068802 */ /* 0x000fe20000000f00 */
[----:B------:R-:W-:-:S04]  /*1660*/  @!P1 FFMA R0, R0, 1.84467440737095516160e+19, RZ ;  /* 0x5f80000000009823 */ /* 0x000fc800000000ff */
[----:B------:R-:W-:-:S07]  /*1670*/  @!P1 VIADD R6, R6, 0x40 ;  /* 0x0000004006069836 */ /* 0x000fce0000000000 */
.L_x_61:
[----:B------:R-:W-:Y:S01]  /*1680*/  LEA R3, R13, 0xc0800000, 0x17 ;  /* 0xc08000000d037811 */ /* 0x000fe200078eb8ff */
[----:B------:R-:W-:Y:S01]  /*1690*/  BSSY.RECONVERGENT B3, `(.L_x_66) ;  /* 0x0000036000037945 */ /* 0x000fe20003800200 */
[----:B------:R-:W-:Y:S02]  /*16a0*/  IADD3 R4, PT, PT, R4, -0x7f, RZ ;  /* 0xffffff8104047810 */ /* 0x000fe40007ffe0ff */
[----:B------:R-:W-:-:S03]  /*16b0*/  IADD3 R3, PT, PT, -R3, R0, RZ ;  /* 0x0000000003037210 */ /* 0x000fc60007ffe1ff */
[----:B------:R-:W-:Y:S01]  /*16c0*/  IMAD R0, R4, -0x800000, R5 ;  /* 0xff80000004007824 */ /* 0x000fe200078e0205 */
        /* <DEDUP_REMOVED lines=42> */
[----:B------:R-:W-:-:S04]  /*1970*/  LOP3.LUT R3, R3, R4, RZ, 0xc0, !PT ;  /* 0x0000000403037212 */ /* 0x000fc800078ec0ff */
[----:B------:R-:W-:-:S04]  /*1980*/  IADD3 R3, PT, PT, R6, R3, RZ ;  /* 0x0000000306037210 */ /* 0x000fc80007ffe0ff */
[----:B------:R-:W-:Y:S01]  /*1990*/  LOP3.LUT R0, R3, R0, RZ, 0xfc, !PT ;  /* 0x0000000003007212 */ /* 0x000fe200078efcff */
[----:B------:R-:W-:Y:S06]  /*19a0*/  BRA `(.L_x_69) ;  /* 0x0000000000107947 */ /* 0x000fec0003800000 */
.L_x_68:
[----:B------:R-:W-:-:S04]  /*19b0*/  LOP3.LUT R0, R0, 0x80000000, RZ, 0xc0, !PT ;  /* 0x8000000000007812 */ /* 0x000fc800078ec0ff */
[----:B------:R-:W-:Y:S01]  /*19c0*/  LOP3.LUT R0, R0, 0x7f800000, RZ, 0xfc, !PT ;  /* 0x7f80000000007812 */ /* 0x000fe200078efcff */
[----:B------:R-:W-:Y:S06]  /*19d0*/  BRA `(.L_x_69) ;  /* 0x0000000000047947 */ /* 0x000fec0003800000 */
.L_x_67:
[----:B------:R-:W-:-:S07]  /*19e0*/  LEA R0, R5, R0, 0x17 ;  /* 0x0000000005007211 */ /* 0x000fce00078eb8ff */
.L_x_69:
[----:B------:R-:W-:Y:S05]  /*19f0*/  BSYNC.RECONVERGENT B3 ;  /* 0x0000000000037941 */ /* 0x000fea0003800200 */
.L_x_66:
[----:B------:R-:W-:Y:S05]  /*1a00*/  BRA `(.L_x_70) ;  /* 0x0000000000207947 */ /* 0x000fea0003800000 */
.L_x_65:
[----:B------:R-:W-:-:S04]  /*1a10*/  LOP3.LUT R0, R0, 0x80000000, R5, 0x48, !PT ;  /* 0x8000000000007812 */ /* 0x000fc800078e4805 */
[----:B------:R-:W-:Y:S01]  /*1a20*/  LOP3.LUT R0, R0, 0x7f800000, RZ, 0xfc, !PT ;  /* 0x7f80000000007812 */ /* 0x000fe200078efcff */
[----:B------:R-:W-:Y:S06]  /*1a30*/  BRA `(.L_x_70) ;  /* 0x0000000000147947 */ /* 0x000fec0003800000 */
.L_x_64:
[----:B------:R-:W-:Y:S01]  /*1a40*/  LOP3.LUT R0, R0, 0x80000000, R5, 0x48, !PT ;  /* 0x8000000000007812 */ /* 0x000fe200078e4805 */
[----:B------:R-:W-:Y:S06]  /*1a50*/  BRA `(.L_x_70) ;  /* 0x00000000000c7947 */ /* 0x000fec0003800000 */
.L_x_63:
[----:B------:R-:W0:Y:S01]  /*1a60*/  MUFU.RSQ R0, -QNAN ;  /* 0xffc0000000007908 */ /* 0x000e220000001400 */
[----:B------:R-:W-:Y:S05]  /*1a70*/  BRA `(.L_x_70) ;  /* 0x0000000000047947 */ /* 0x000fea0003800000 */
.L_x_62:
[----:B------:R-:W-:-:S07]  /*1a80*/  FADD.FTZ R0, R0, R3 ;  /* 0x0000000300007221 */ /* 0x000fce0000010000 */
.L_x_70:
[----:B------:R-:W-:Y:S05]  /*1a90*/  BSYNC.RECONVERGENT B2 ;  /* 0x0000000000027941 */ /* 0x000fea0003800200 */
.L_x_60:
[----:B------:R-:W-:-:S04]  /*1aa0*/  HFMA2 R3, -RZ, RZ, 0, 0 ;  /* 0x00000000ff037431 */ /* 0x000fc800000001ff */
[----:B0-----:R-:W-:Y:S05]  /*1ab0*/  RET.REL.NODEC R2 `(_Z34enforce_energy_conservation_kernelPKfPfiif) ;  /* 0xffffffe402507950 */ /* 0x001fea0003c3ffff */
.L_x_71:
        /* <DEDUP_REMOVED lines=12> */
.L_x_75:


//--------------------- .nv.shared._Z13matmul_kernelPKfS0_Pfiii --------------------------
	.section	.nv.shared._Z13matmul_kernelPKfS0_Pfiii,"aw",@nobits
	.sectionflags	@""
	.align	4
.nv.shared._Z13matmul_kernelPKfS0_Pfiii:
	.zero		9216


//--------------------- .nv.shared.reserved.0     --------------------------
	.section	.nv.shared.reserved.0,"aw",@nobits
	.weak		__nv_reservedSMEM_offset_0_alias
	.size		__nv_reservedSMEM_offset_0_alias, 0, 64
	.other		__nv_reservedSMEM_offset_0_alias,@"STO_CUDA_RESERVED_SHARED STV_DEFAULT"
__nv_reservedSMEM_offset_0_alias:
	.zero		0
	.zero		64


//--------------------- .nv.constant0._Z13matmul_kernelPKfS0_Pfiii --------------------------
	.section	.nv.constant0._Z13matmul_kernelPKfS0_Pfiii,"a",@progbits
	.sectionflags	@""
	.align	4
.nv.constant0._Z13matmul_kernelPKfS0_Pfiii:
	.zero		932


//--------------------- .nv.constant0._Z34enforce_physics_constraints_kernelPKfPfiiff --------------------------
	.section	.nv.constant0._Z34enforce_physics_constraints_kernelPKfPfiiff,"a",@progbits
	.sectionflags	@""
	.align	4
.nv.constant0._Z34enforce_physics_constraints_kernelPKfPfiiff:
	.zero		928


//--------------------- .nv.constant0._Z36enforce_momentum_conservation_kernelPKfPfiiii --------------------------
	.section	.nv.constant0._Z36enforce_momentum_conservation_kernelPKfPfiiii,"a",@progbits
	.sectionflags	@""
	.align	4
.nv.constant0._Z36enforce_momentum_conservation_kernelPKfPfiiii:
	.zero		928


//--------------------- .nv.constant0._Z34enforce_energy_conservation_kernelPKfPfiif --------------------------
	.section	.nv.constant0._Z34enforce_energy_conservation_kernelPKfPfiif,"a",@progbits
	.sectionflags	@""
	.align	4
.nv.constant0._Z34enforce_energy_conservation_kernelPKfPfiif:
	.zero		924


//--------------------- SYMBOLS --------------------------

	.type		.nv.reservedSmem.offset0,@object
	.size		.nv.reservedSmem.offset0,0x4
	.type		.nv.reservedSmem.cap,@object
	.size		.nv.reservedSmem.cap,0x4
